//
// Generated by NVIDIA NVVM Compiler
//
// Compiler Build ID: CL-36424714
// Cuda compilation tools, release 13.0, V13.0.88
// Based on NVVM 20.0.0
//

.version 9.0
.target sm_100
.address_size 64

	// .globl	_Z14Mat_Mul_SharedPfS_S_i
// _ZZ14Mat_Mul_SharedPfS_S_iE1M has been demoted
// _ZZ14Mat_Mul_SharedPfS_S_iE1N has been demoted

.visible .entry _Z14Mat_Mul_SharedPfS_S_i(
	.param .u64 .ptr .align 1 _Z14Mat_Mul_SharedPfS_S_i_param_0,
	.param .u64 .ptr .align 1 _Z14Mat_Mul_SharedPfS_S_i_param_1,
	.param .u64 .ptr .align 1 _Z14Mat_Mul_SharedPfS_S_i_param_2,
	.param .u32 _Z14Mat_Mul_SharedPfS_S_i_param_3
)
{
	.reg .pred 	%p<8>;
	.reg .b32 	%r<97>;
	.reg .b32 	%f<368>;
	.reg .b64 	%rd<48>;
	// demoted variable
	.shared .align 4 .b8 _ZZ14Mat_Mul_SharedPfS_S_iE1M[1024];
	// demoted variable
	.shared .align 4 .b8 _ZZ14Mat_Mul_SharedPfS_S_iE1N[1024];
	ld.param.u32 	%r31, [_Z14Mat_Mul_SharedPfS_S_i_param_3];
	mov.u32 	%r32, %ctaid.y;
	mov.u32 	%r33, %ntid.y;
	mov.u32 	%r1, %tid.y;
	mad.lo.s32 	%r2, %r32, %r33, %r1;
	mov.u32 	%r34, %ctaid.x;
	mov.u32 	%r35, %ntid.x;
	mov.u32 	%r3, %tid.x;
	mad.lo.s32 	%r4, %r34, %r35, %r3;
	shr.s32 	%r36, %r31, 31;
	shr.u32 	%r37, %r36, 28;
	add.s32 	%r38, %r31, %r37;
	shr.s32 	%r5, %r38, 4;
	setp.lt.s32 	%p1, %r31, 16;
	mov.f32 	%f367, 0f00000000;
	@%p1 bra 	$L__BB0_9;
	mad.lo.s32 	%r6, %r31, %r2, %r3;
	shl.b32 	%r40, %r1, 6;
	mov.u32 	%r41, _ZZ14Mat_Mul_SharedPfS_S_iE1M;
	add.s32 	%r7, %r41, %r40;
	add.s32 	%r42, %r5, -1;
	setp.lt.u32 	%p2, %r42, 3;
	mov.f32 	%f367, 0f00000000;
	mov.b32 	%r96, 0;
	@%p2 bra 	$L__BB0_4;
	and.b32  	%r96, %r5, 134217724;
	neg.s32 	%r94, %r96;
	add.s32 	%r93, %r6, 32;
	add.s32 	%r44, %r1, 48;
	mad.lo.s32 	%r92, %r31, %r44, %r4;
	add.s32 	%r45, %r1, 32;
	mad.lo.s32 	%r91, %r31, %r45, %r4;
	add.s32 	%r46, %r1, 16;
	mad.lo.s32 	%r90, %r31, %r46, %r4;
	mad.lo.s32 	%r89, %r1, %r31, %r4;
	mov.f32 	%f367, 0f00000000;
$L__BB0_3:
	.pragma "nounroll";
	ld.param.u64 	%rd44, [_Z14Mat_Mul_SharedPfS_S_i_param_1];
	ld.param.u64 	%rd41, [_Z14Mat_Mul_SharedPfS_S_i_param_0];
	add.s32 	%r47, %r93, -32;
	cvta.to.global.u64 	%rd4, %rd41;
	mul.wide.u32 	%rd5, %r47, 4;
	add.s64 	%rd6, %rd4, %rd5;
	ld.global.f32 	%f14, [%rd6];
	shl.b32 	%r49, %r3, 2;
	add.s32 	%r50, %r7, %r49;
	st.shared.f32 	[%r50], %f14;
	cvta.to.global.u64 	%rd7, %rd44;
	mul.wide.u32 	%rd8, %r89, 4;
	add.s64 	%rd9, %rd7, %rd8;
	ld.global.f32 	%f15, [%rd9];
	mov.u32 	%r52, _ZZ14Mat_Mul_SharedPfS_S_iE1N;
	add.s32 	%r53, %r52, %r49;
	add.s32 	%r54, %r53, %r40;
	st.shared.f32 	[%r54], %f15;
	bar.sync 	0;
	ld.shared.f32 	%f16, [%r7];
	ld.shared.f32 	%f17, [%r53];
	fma.rn.f32 	%f18, %f16, %f17, %f367;
	ld.shared.f32 	%f19, [%r7+4];
	ld.shared.f32 	%f20, [%r53+64];
	fma.rn.f32 	%f21, %f19, %f20, %f18;
	ld.shared.f32 	%f22, [%r7+8];
	ld.shared.f32 	%f23, [%r53+128];
	fma.rn.f32 	%f24, %f22, %f23, %f21;
	ld.shared.f32 	%f25, [%r7+12];
	ld.shared.f32 	%f26, [%r53+192];
	fma.rn.f32 	%f27, %f25, %f26, %f24;
	ld.shared.f32 	%f28, [%r7+16];
	ld.shared.f32 	%f29, [%r53+256];
	fma.rn.f32 	%f30, %f28, %f29, %f27;
	ld.shared.f32 	%f31, [%r7+20];
	ld.shared.f32 	%f32, [%r53+320];
	fma.rn.f32 	%f33, %f31, %f32, %f30;
	ld.shared.f32 	%f34, [%r7+24];
	ld.shared.f32 	%f35, [%r53+384];
	fma.rn.f32 	%f36, %f34, %f35, %f33;
	ld.shared.f32 	%f37, [%r7+28];
	ld.shared.f32 	%f38, [%r53+448];
	fma.rn.f32 	%f39, %f37, %f38, %f36;
	ld.shared.f32 	%f40, [%r7+32];
	ld.shared.f32 	%f41, [%r53+512];
	fma.rn.f32 	%f42, %f40, %f41, %f39;
	ld.shared.f32 	%f43, [%r7+36];
	ld.shared.f32 	%f44, [%r53+576];
	fma.rn.f32 	%f45, %f43, %f44, %f42;
	ld.shared.f32 	%f46, [%r7+40];
	ld.shared.f32 	%f47, [%r53+640];
	fma.rn.f32 	%f48, %f46, %f47, %f45;
	ld.shared.f32 	%f49, [%r7+44];
	ld.shared.f32 	%f50, [%r53+704];
	fma.rn.f32 	%f51, %f49, %f50, %f48;
	ld.shared.f32 	%f52, [%r7+48];
	ld.shared.f32 	%f53, [%r53+768];
	fma.rn.f32 	%f54, %f52, %f53, %f51;
	ld.shared.f32 	%f55, [%r7+52];
	ld.shared.f32 	%f56, [%r53+832];
	fma.rn.f32 	%f57, %f55, %f56, %f54;
	ld.shared.f32 	%f58, [%r7+56];
	ld.shared.f32 	%f59, [%r53+896];
	fma.rn.f32 	%f60, %f58, %f59, %f57;
	ld.shared.f32 	%f61, [%r7+60];
	ld.shared.f32 	%f62, [%r53+960];
	fma.rn.f32 	%f63, %f61, %f62, %f60;
	bar.sync 	0;
	add.s32 	%r55, %r93, -16;
	mul.wide.u32 	%rd10, %r55, 4;
	add.s64 	%rd11, %rd4, %rd10;
	ld.global.f32 	%f64, [%rd11];
	st.shared.f32 	[%r50], %f64;
	mul.wide.u32 	%rd12, %r90, 4;
	add.s64 	%rd13, %rd7, %rd12;
	ld.global.f32 	%f65, [%rd13];
	st.shared.f32 	[%r54], %f65;
	bar.sync 	0;
	ld.shared.f32 	%f66, [%r7];
	ld.shared.f32 	%f67, [%r53];
	fma.rn.f32 	%f68, %f66, %f67, %f63;
	ld.shared.f32 	%f69, [%r7+4];
	ld.shared.f32 	%f70, [%r53+64];
	fma.rn.f32 	%f71, %f69, %f70, %f68;
	ld.shared.f32 	%f72, [%r7+8];
	ld.shared.f32 	%f73, [%r53+128];
	fma.rn.f32 	%f74, %f72, %f73, %f71;
	ld.shared.f32 	%f75, [%r7+12];
	ld.shared.f32 	%f76, [%r53+192];
	fma.rn.f32 	%f77, %f75, %f76, %f74;
	ld.shared.f32 	%f78, [%r7+16];
	ld.shared.f32 	%f79, [%r53+256];
	fma.rn.f32 	%f80, %f78, %f79, %f77;
	ld.shared.f32 	%f81, [%r7+20];
	ld.shared.f32 	%f82, [%r53+320];
	fma.rn.f32 	%f83, %f81, %f82, %f80;
	ld.shared.f32 	%f84, [%r7+24];
	ld.shared.f32 	%f85, [%r53+384];
	fma.rn.f32 	%f86, %f84, %f85, %f83;
	ld.shared.f32 	%f87, [%r7+28];
	ld.shared.f32 	%f88, [%r53+448];
	fma.rn.f32 	%f89, %f87, %f88, %f86;
	ld.shared.f32 	%f90, [%r7+32];
	ld.shared.f32 	%f91, [%r53+512];
	fma.rn.f32 	%f92, %f90, %f91, %f89;
	ld.shared.f32 	%f93, [%r7+36];
	ld.shared.f32 	%f94, [%r53+576];
	fma.rn.f32 	%f95, %f93, %f94, %f92;
	ld.shared.f32 	%f96, [%r7+40];
	ld.shared.f32 	%f97, [%r53+640];
	fma.rn.f32 	%f98, %f96, %f97, %f95;
	ld.shared.f32 	%f99, [%r7+44];
	ld.shared.f32 	%f100, [%r53+704];
	fma.rn.f32 	%f101, %f99, %f100, %f98;
	ld.shared.f32 	%f102, [%r7+48];
	ld.shared.f32 	%f103, [%r53+768];
	fma.rn.f32 	%f104, %f102, %f103, %f101;
	ld.shared.f32 	%f105, [%r7+52];
	ld.shared.f32 	%f106, [%r53+832];
	fma.rn.f32 	%f107, %f105, %f106, %f104;
	ld.shared.f32 	%f108, [%r7+56];
	ld.shared.f32 	%f109, [%r53+896];
	fma.rn.f32 	%f110, %f108, %f109, %f107;
	ld.shared.f32 	%f111, [%r7+60];
	ld.shared.f32 	%f112, [%r53+960];
	fma.rn.f32 	%f113, %f111, %f112, %f110;
	bar.sync 	0;
	add.s32 	%r56, %r93, 16;
	mul.wide.u32 	%rd14, %r93, 4;
	add.s64 	%rd15, %rd4, %rd14;
	ld.global.f32 	%f114, [%rd15];
	st.shared.f32 	[%r50], %f114;
	mul.wide.u32 	%rd16, %r91, 4;
	add.s64 	%rd17, %rd7, %rd16;
	ld.global.f32 	%f115, [%rd17];
	st.shared.f32 	[%r54], %f115;
	bar.sync 	0;
	ld.shared.f32 	%f116, [%r7];
	ld.shared.f32 	%f117, [%r53];
	fma.rn.f32 	%f118, %f116, %f117, %f113;
	ld.shared.f32 	%f119, [%r7+4];
	ld.shared.f32 	%f120, [%r53+64];
	fma.rn.f32 	%f121, %f119, %f120, %f118;
	ld.shared.f32 	%f122, [%r7+8];
	ld.shared.f32 	%f123, [%r53+128];
	fma.rn.f32 	%f124, %f122, %f123, %f121;
	ld.shared.f32 	%f125, [%r7+12];
	ld.shared.f32 	%f126, [%r53+192];
	fma.rn.f32 	%f127, %f125, %f126, %f124;
	ld.shared.f32 	%f128, [%r7+16];
	ld.shared.f32 	%f129, [%r53+256];
	fma.rn.f32 	%f130, %f128, %f129, %f127;
	ld.shared.f32 	%f131, [%r7+20];
	ld.shared.f32 	%f132, [%r53+320];
	fma.rn.f32 	%f133, %f131, %f132, %f130;
	ld.shared.f32 	%f134, [%r7+24];
	ld.shared.f32 	%f135, [%r53+384];
	fma.rn.f32 	%f136, %f134, %f135, %f133;
	ld.shared.f32 	%f137, [%r7+28];
	ld.shared.f32 	%f138, [%r53+448];
	fma.rn.f32 	%f139, %f137, %f138, %f136;
	ld.shared.f32 	%f140, [%r7+32];
	ld.shared.f32 	%f141, [%r53+512];
	fma.rn.f32 	%f142, %f140, %f141, %f139;
	ld.shared.f32 	%f143, [%r7+36];
	ld.shared.f32 	%f144, [%r53+576];
	fma.rn.f32 	%f145, %f143, %f144, %f142;
	ld.shared.f32 	%f146, [%r7+40];
	ld.shared.f32 	%f147, [%r53+640];
	fma.rn.f32 	%f148, %f146, %f147, %f145;
	ld.shared.f32 	%f149, [%r7+44];
	ld.shared.f32 	%f150, [%r53+704];
	fma.rn.f32 	%f151, %f149, %f150, %f148;
	ld.shared.f32 	%f152, [%r7+48];
	ld.shared.f32 	%f153, [%r53+768];
	fma.rn.f32 	%f154, %f152, %f153, %f151;
	ld.shared.f32 	%f155, [%r7+52];
	ld.shared.f32 	%f156, [%r53+832];
	fma.rn.f32 	%f157, %f155, %f156, %f154;
	ld.shared.f32 	%f158, [%r7+56];
	ld.shared.f32 	%f159, [%r53+896];
	fma.rn.f32 	%f160, %f158, %f159, %f157;
	ld.shared.f32 	%f161, [%r7+60];
	ld.shared.f32 	%f162, [%r53+960];
	fma.rn.f32 	%f163, %f161, %f162, %f160;
	bar.sync 	0;
	mul.wide.u32 	%rd18, %r56, 4;
	add.s64 	%rd19, %rd4, %rd18;
	ld.global.f32 	%f164, [%rd19];
	st.shared.f32 	[%r50], %f164;
	mul.wide.u32 	%rd20, %r92, 4;
	add.s64 	%rd21, %rd7, %rd20;
	ld.global.f32 	%f165, [%rd21];
	st.shared.f32 	[%r54], %f165;
	bar.sync 	0;
	ld.shared.f32 	%f166, [%r7];
	ld.shared.f32 	%f167, [%r53];
	fma.rn.f32 	%f168, %f166, %f167, %f163;
	ld.shared.f32 	%f169, [%r7+4];
	ld.shared.f32 	%f170, [%r53+64];
	fma.rn.f32 	%f171, %f169, %f170, %f168;
	ld.shared.f32 	%f172, [%r7+8];
	ld.shared.f32 	%f173, [%r53+128];
	fma.rn.f32 	%f174, %f172, %f173, %f171;
	ld.shared.f32 	%f175, [%r7+12];
	ld.shared.f32 	%f176, [%r53+192];
	fma.rn.f32 	%f177, %f175, %f176, %f174;
	ld.shared.f32 	%f178, [%r7+16];
	ld.shared.f32 	%f179, [%r53+256];
	fma.rn.f32 	%f180, %f178, %f179, %f177;
	ld.shared.f32 	%f181, [%r7+20];
	ld.shared.f32 	%f182, [%r53+320];
	fma.rn.f32 	%f183, %f181, %f182, %f180;
	ld.shared.f32 	%f184, [%r7+24];
	ld.shared.f32 	%f185, [%r53+384];
	fma.rn.f32 	%f186, %f184, %f185, %f183;
	ld.shared.f32 	%f187, [%r7+28];
	ld.shared.f32 	%f188, [%r53+448];
	fma.rn.f32 	%f189, %f187, %f188, %f186;
	ld.shared.f32 	%f190, [%r7+32];
	ld.shared.f32 	%f191, [%r53+512];
	fma.rn.f32 	%f192, %f190, %f191, %f189;
	ld.shared.f32 	%f193, [%r7+36];
	ld.shared.f32 	%f194, [%r53+576];
	fma.rn.f32 	%f195, %f193, %f194, %f192;
	ld.shared.f32 	%f196, [%r7+40];
	ld.shared.f32 	%f197, [%r53+640];
	fma.rn.f32 	%f198, %f196, %f197, %f195;
	ld.shared.f32 	%f199, [%r7+44];
	ld.shared.f32 	%f200, [%r53+704];
	fma.rn.f32 	%f201, %f199, %f200, %f198;
	ld.shared.f32 	%f202, [%r7+48];
	ld.shared.f32 	%f203, [%r53+768];
	fma.rn.f32 	%f204, %f202, %f203, %f201;
	ld.shared.f32 	%f205, [%r7+52];
	ld.shared.f32 	%f206, [%r53+832];
	fma.rn.f32 	%f207, %f205, %f206, %f204;
	ld.shared.f32 	%f208, [%r7+56];
	ld.shared.f32 	%f209, [%r53+896];
	fma.rn.f32 	%f210, %f208, %f209, %f207;
	ld.shared.f32 	%f211, [%r7+60];
	ld.shared.f32 	%f212, [%r53+960];
	fma.rn.f32 	%f367, %f211, %f212, %f210;
	bar.sync 	0;
	add.s32 	%r94, %r94, 4;
	add.s32 	%r93, %r93, 64;
	shl.b32 	%r57, %r31, 6;
	add.s32 	%r92, %r92, %r57;
	add.s32 	%r91, %r91, %r57;
	add.s32 	%r90, %r90, %r57;
	add.s32 	%r89, %r89, %r57;
	setp.ne.s32 	%p3, %r94, 0;
	@%p3 bra 	$L__BB0_3;
$L__BB0_4:
	and.b32  	%r28, %r5, 3;
	setp.eq.s32 	%p4, %r28, 0;
	@%p4 bra 	$L__BB0_9;
	setp.eq.s32 	%p5, %r28, 1;
	@%p5 bra 	$L__BB0_7;
	ld.param.u64 	%rd45, [_Z14Mat_Mul_SharedPfS_S_i_param_1];
	ld.param.u64 	%rd42, [_Z14Mat_Mul_SharedPfS_S_i_param_0];
	shl.b32 	%r58, %r96, 4;
	add.s32 	%r59, %r6, %r58;
	cvta.to.global.u64 	%rd22, %rd42;
	mul.wide.u32 	%rd23, %r59, 4;
	add.s64 	%rd24, %rd22, %rd23;
	ld.global.f32 	%f214, [%rd24];
	shl.b32 	%r61, %r3, 2;
	add.s32 	%r62, %r7, %r61;
	st.shared.f32 	[%r62], %f214;
	add.s32 	%r63, %r58, %r1;
	mad.lo.s32 	%r64, %r63, %r31, %r4;
	cvta.to.global.u64 	%rd25, %rd45;
	mul.wide.u32 	%rd26, %r64, 4;
	add.s64 	%rd27, %rd25, %rd26;
	ld.global.f32 	%f215, [%rd27];
	mov.u32 	%r66, _ZZ14Mat_Mul_SharedPfS_S_iE1N;
	add.s32 	%r67, %r66, %r61;
	add.s32 	%r68, %r67, %r40;
	st.shared.f32 	[%r68], %f215;
	bar.sync 	0;
	ld.shared.f32 	%f216, [%r7];
	ld.shared.f32 	%f217, [%r67];
	fma.rn.f32 	%f218, %f216, %f217, %f367;
	ld.shared.f32 	%f219, [%r7+4];
	ld.shared.f32 	%f220, [%r67+64];
	fma.rn.f32 	%f221, %f219, %f220, %f218;
	ld.shared.f32 	%f222, [%r7+8];
	ld.shared.f32 	%f223, [%r67+128];
	fma.rn.f32 	%f224, %f222, %f223, %f221;
	ld.shared.f32 	%f225, [%r7+12];
	ld.shared.f32 	%f226, [%r67+192];
	fma.rn.f32 	%f227, %f225, %f226, %f224;
	ld.shared.f32 	%f228, [%r7+16];
	ld.shared.f32 	%f229, [%r67+256];
	fma.rn.f32 	%f230, %f228, %f229, %f227;
	ld.shared.f32 	%f231, [%r7+20];
	ld.shared.f32 	%f232, [%r67+320];
	fma.rn.f32 	%f233, %f231, %f232, %f230;
	ld.shared.f32 	%f234, [%r7+24];
	ld.shared.f32 	%f235, [%r67+384];
	fma.rn.f32 	%f236, %f234, %f235, %f233;
	ld.shared.f32 	%f237, [%r7+28];
	ld.shared.f32 	%f238, [%r67+448];
	fma.rn.f32 	%f239, %f237, %f238, %f236;
	ld.shared.f32 	%f240, [%r7+32];
	ld.shared.f32 	%f241, [%r67+512];
	fma.rn.f32 	%f242, %f240, %f241, %f239;
	ld.shared.f32 	%f243, [%r7+36];
	ld.shared.f32 	%f244, [%r67+576];
	fma.rn.f32 	%f245, %f243, %f244, %f242;
	ld.shared.f32 	%f246, [%r7+40];
	ld.shared.f32 	%f247, [%r67+640];
	fma.rn.f32 	%f248, %f246, %f247, %f245;
	ld.shared.f32 	%f249, [%r7+44];
	ld.shared.f32 	%f250, [%r67+704];
	fma.rn.f32 	%f251, %f249, %f250, %f248;
	ld.shared.f32 	%f252, [%r7+48];
	ld.shared.f32 	%f253, [%r67+768];
	fma.rn.f32 	%f254, %f252, %f253, %f251;
	ld.shared.f32 	%f255, [%r7+52];
	ld.shared.f32 	%f256, [%r67+832];
	fma.rn.f32 	%f257, %f255, %f256, %f254;
	ld.shared.f32 	%f258, [%r7+56];
	ld.shared.f32 	%f259, [%r67+896];
	fma.rn.f32 	%f260, %f258, %f259, %f257;
	ld.shared.f32 	%f261, [%r7+60];
	ld.shared.f32 	%f262, [%r67+960];
	fma.rn.f32 	%f263, %f261, %f262, %f260;
	bar.sync 	0;
	add.s32 	%r69, %r59, 16;
	mul.wide.u32 	%rd28, %r69, 4;
	add.s64 	%rd29, %rd22, %rd28;
	ld.global.f32 	%f264, [%rd29];
	st.shared.f32 	[%r62], %f264;
	add.s32 	%r70, %r63, 16;
	mad.lo.s32 	%r71, %r70, %r31, %r4;
	mul.wide.u32 	%rd30, %r71, 4;
	add.s64 	%rd31, %rd25, %rd30;
	ld.global.f32 	%f265, [%rd31];
	st.shared.f32 	[%r68], %f265;
	bar.sync 	0;
	ld.shared.f32 	%f266, [%r7];
	ld.shared.f32 	%f267, [%r67];
	fma.rn.f32 	%f268, %f266, %f267, %f263;
	ld.shared.f32 	%f269, [%r7+4];
	ld.shared.f32 	%f270, [%r67+64];
	fma.rn.f32 	%f271, %f269, %f270, %f268;
	ld.shared.f32 	%f272, [%r7+8];
	ld.shared.f32 	%f273, [%r67+128];
	fma.rn.f32 	%f274, %f272, %f273, %f271;
	ld.shared.f32 	%f275, [%r7+12];
	ld.shared.f32 	%f276, [%r67+192];
	fma.rn.f32 	%f277, %f275, %f276, %f274;
	ld.shared.f32 	%f278, [%r7+16];
	ld.shared.f32 	%f279, [%r67+256];
	fma.rn.f32 	%f280, %f278, %f279, %f277;
	ld.shared.f32 	%f281, [%r7+20];
	ld.shared.f32 	%f282, [%r67+320];
	fma.rn.f32 	%f283, %f281, %f282, %f280;
	ld.shared.f32 	%f284, [%r7+24];
	ld.shared.f32 	%f285, [%r67+384];
	fma.rn.f32 	%f286, %f284, %f285, %f283;
	ld.shared.f32 	%f287, [%r7+28];
	ld.shared.f32 	%f288, [%r67+448];
	fma.rn.f32 	%f289, %f287, %f288, %f286;
	ld.shared.f32 	%f290, [%r7+32];
	ld.shared.f32 	%f291, [%r67+512];
	fma.rn.f32 	%f292, %f290, %f291, %f289;
	ld.shared.f32 	%f293, [%r7+36];
	ld.shared.f32 	%f294, [%r67+576];
	fma.rn.f32 	%f295, %f293, %f294, %f292;
	ld.shared.f32 	%f296, [%r7+40];
	ld.shared.f32 	%f297, [%r67+640];
	fma.rn.f32 	%f298, %f296, %f297, %f295;
	ld.shared.f32 	%f299, [%r7+44];
	ld.shared.f32 	%f300, [%r67+704];
	fma.rn.f32 	%f301, %f299, %f300, %f298;
	ld.shared.f32 	%f302, [%r7+48];
	ld.shared.f32 	%f303, [%r67+768];
	fma.rn.f32 	%f304, %f302, %f303, %f301;
	ld.shared.f32 	%f305, [%r7+52];
	ld.shared.f32 	%f306, [%r67+832];
	fma.rn.f32 	%f307, %f305, %f306, %f304;
	ld.shared.f32 	%f308, [%r7+56];
	ld.shared.f32 	%f309, [%r67+896];
	fma.rn.f32 	%f310, %f308, %f309, %f307;
	ld.shared.f32 	%f311, [%r7+60];
	ld.shared.f32 	%f312, [%r67+960];
	fma.rn.f32 	%f367, %f311, %f312, %f310;
	bar.sync 	0;
	add.s32 	%r96, %r96, 2;
$L__BB0_7:
	and.b32  	%r72, %r5, 1;
	setp.eq.b32 	%p6, %r72, 1;
	not.pred 	%p7, %p6;
	@%p7 bra 	$L__BB0_9;
	ld.param.u64 	%rd46, [_Z14Mat_Mul_SharedPfS_S_i_param_1];
	ld.param.u64 	%rd43, [_Z14Mat_Mul_SharedPfS_S_i_param_0];
	shl.b32 	%r73, %r96, 4;
	add.s32 	%r74, %r6, %r73;
	cvta.to.global.u64 	%rd32, %rd43;
	mul.wide.u32 	%rd33, %r74, 4;
	add.s64 	%rd34, %rd32, %rd33;
	ld.global.f32 	%f313, [%rd34];
	shl.b32 	%r76, %r3, 2;
	add.s32 	%r77, %r7, %r76;
	st.shared.f32 	[%r77], %f313;
	add.s32 	%r78, %r73, %r1;
	mad.lo.s32 	%r79, %r78, %r31, %r4;
	cvta.to.global.u64 	%rd35, %rd46;
	mul.wide.u32 	%rd36, %r79, 4;
	add.s64 	%rd37, %rd35, %rd36;
	ld.global.f32 	%f314, [%rd37];
	mov.u32 	%r81, _ZZ14Mat_Mul_SharedPfS_S_iE1N;
	add.s32 	%r82, %r81, %r76;
	add.s32 	%r83, %r82, %r40;
	st.shared.f32 	[%r83], %f314;
	bar.sync 	0;
	ld.shared.f32 	%f315, [%r7];
	ld.shared.f32 	%f316, [%r82];
	fma.rn.f32 	%f317, %f315, %f316, %f367;
	ld.shared.f32 	%f318, [%r7+4];
	ld.shared.f32 	%f319, [%r82+64];
	fma.rn.f32 	%f320, %f318, %f319, %f317;
	ld.shared.f32 	%f321, [%r7+8];
	ld.shared.f32 	%f322, [%r82+128];
	fma.rn.f32 	%f323, %f321, %f322, %f320;
	ld.shared.f32 	%f324, [%r7+12];
	ld.shared.f32 	%f325, [%r82+192];
	fma.rn.f32 	%f326, %f324, %f325, %f323;
	ld.shared.f32 	%f327, [%r7+16];
	ld.shared.f32 	%f328, [%r82+256];
	fma.rn.f32 	%f329, %f327, %f328, %f326;
	ld.shared.f32 	%f330, [%r7+20];
	ld.shared.f32 	%f331, [%r82+320];
	fma.rn.f32 	%f332, %f330, %f331, %f329;
	ld.shared.f32 	%f333, [%r7+24];
	ld.shared.f32 	%f334, [%r82+384];
	fma.rn.f32 	%f335, %f333, %f334, %f332;
	ld.shared.f32 	%f336, [%r7+28];
	ld.shared.f32 	%f337, [%r82+448];
	fma.rn.f32 	%f338, %f336, %f337, %f335;
	ld.shared.f32 	%f339, [%r7+32];
	ld.shared.f32 	%f340, [%r82+512];
	fma.rn.f32 	%f341, %f339, %f340, %f338;
	ld.shared.f32 	%f342, [%r7+36];
	ld.shared.f32 	%f343, [%r82+576];
	fma.rn.f32 	%f344, %f342, %f343, %f341;
	ld.shared.f32 	%f345, [%r7+40];
	ld.shared.f32 	%f346, [%r82+640];
	fma.rn.f32 	%f347, %f345, %f346, %f344;
	ld.shared.f32 	%f348, [%r7+44];
	ld.shared.f32 	%f349, [%r82+704];
	fma.rn.f32 	%f350, %f348, %f349, %f347;
	ld.shared.f32 	%f351, [%r7+48];
	ld.shared.f32 	%f352, [%r82+768];
	fma.rn.f32 	%f353, %f351, %f352, %f350;
	ld.shared.f32 	%f354, [%r7+52];
	ld.shared.f32 	%f355, [%r82+832];
	fma.rn.f32 	%f356, %f354, %f355, %f353;
	ld.shared.f32 	%f357, [%r7+56];
	ld.shared.f32 	%f358, [%r82+896];
	fma.rn.f32 	%f359, %f357, %f358, %f356;
	ld.shared.f32 	%f360, [%r7+60];
	ld.shared.f32 	%f361, [%r82+960];
	fma.rn.f32 	%f367, %f360, %f361, %f359;
	bar.sync 	0;
$L__BB0_9:
	ld.param.u64 	%rd47, [_Z14Mat_Mul_SharedPfS_S_i_param_2];
	cvta.to.global.u64 	%rd38, %rd47;
	mad.lo.s32 	%r88, %r31, %r2, %r4;
	mul.wide.s32 	%rd39, %r88, 4;
	add.s64 	%rd40, %rd38, %rd39;
	st.global.f32 	[%rd40], %f367;
	ret;

}


// ===== COMPILED SASS (sm_100) =====

	.target	sm_100

	.elftype	@"ET_EXEC"


//--------------------- .note.nv.tkinfo           --------------------------
	.section	.note.nv.tkinfo,"",@"SHT_NOTE"
	.sectionflags	@"SHF_NOTE_NV_TKINFO"
	.tkinfo
        /*0018*/ 	.word	0x00000002
        /*0030*/ 	.string	""
        /*0030*/ 	.string	"ptxas"
        /*0030*/ 	.string	"Cuda compilation tools, release 13.0, V13.0.88"
        /*0030*/ 	.string	"Build cuda_13.0.r13.0/compiler.36424714_0"
        /*0030*/ 	.string	"-arch sm_100 -m 64 "



//--------------------- .note.nv.cuinfo           --------------------------
	.section	.note.nv.cuinfo,"",@"SHT_NOTE"
	.sectionflags	@"SHF_NOTE_NV_CUINFO"
        /*0018*/ 	.short	0x0002
        /*001a*/ 	.short	0x0064
        /*001c*/ 	.short	0x0082
	.zero		2


//--------------------- .nv.info                  --------------------------
	.section	.nv.info,"",@"SHT_CUDA_INFO"
	.align	4


	//----- nvinfo : EIATTR_REGCOUNT
	.align		4
        /*0000*/ 	.byte	0x04, 0x2f
        /*0002*/ 	.short	(.L_1 - .L_0)
	.align		4
.L_0:
        /*0004*/ 	.word	index@(_Z14Mat_Mul_SharedPfS_S_i)
        /*0008*/ 	.word	0x00000028


	//----- nvinfo : EIATTR_FRAME_SIZE
	.align		4
.L_1:
        /*000c*/ 	.byte	0x04, 0x11
        /*000e*/ 	.short	(.L_3 - .L_2)
	.align		4
.L_2:
        /*0010*/ 	.word	index@(_Z14Mat_Mul_SharedPfS_S_i)
        /*0014*/ 	.word	0x00000000


	//----- nvinfo : EIATTR_MIN_STACK_SIZE
	.align		4
.L_3:
        /*0018*/ 	.byte	0x04, 0x12
        /*001a*/ 	.short	(.L_5 - .L_4)
	.align		4
.L_4:
        /*001c*/ 	.word	index@(_Z14Mat_Mul_SharedPfS_S_i)
        /*0020*/ 	.word	0x00000000
.L_5:


//--------------------- .nv.compat                --------------------------
	.section	.nv.compat,"",@"SHT_CUDA_COMPAT_INFO"
	.align	4
        /*0000*/ 	.byte	0x02, 0x09, 0x00, 0x00, 0x02, 0x02, 0x01, 0x00, 0x02, 0x05, 0x05, 0x00, 0x03, 0x07, 0x01, 0x01
        /*0010*/ 	.byte	0x02, 0x03, 0x00, 0x00, 0x02, 0x06, 0x01, 0x00, 0x04, 0x0b, 0x08, 0x00, 0x09, 0x00, 0x00, 0x00
        /*0020*/ 	.byte	0x00, 0x00, 0x00, 0x00


//--------------------- .nv.info._Z14Mat_Mul_SharedPfS_S_i --------------------------
	.section	.nv.info._Z14Mat_Mul_SharedPfS_S_i,"",@"SHT_CUDA_INFO"
	.sectionflags	@""
	.align	4


	//----- nvinfo : EIATTR_CUDA_API_VERSION
	.align		4
        /*0000*/ 	.byte	0x04, 0x37
        /*0002*/ 	.short	(.L_7 - .L_6)
.L_6:
        /*0004*/ 	.word	0x00000082


	//----- nvinfo : EIATTR_KPARAM_INFO
	.align		4
.L_7:
        /*0008*/ 	.byte	0x04, 0x17
        /*000a*/ 	.short	(.L_9 - .L_8)
.L_8:
        /*000c*/ 	.word	0x00000000
        /*0010*/ 	.short	0x0003
        /*0012*/ 	.short	0x0018
        /*0014*/ 	.byte	0x00, 0xf0, 0x11, 0x00


	//----- nvinfo : EIATTR_KPARAM_INFO
	.align		4
.L_9:
        /*0018*/ 	.byte	0x04, 0x17
        /*001a*/ 	.short	(.L_11 - .L_10)
.L_10:
        /*001c*/ 	.word	0x00000000
        /*0020*/ 	.short	0x0002
        /*0022*/ 	.short	0x0010
        /*0024*/ 	.byte	0x00, 0xf5, 0x21, 0x00


	//----- nvinfo : EIATTR_KPARAM_INFO
	.align		4
.L_11:
        /*0028*/ 	.byte	0x04, 0x17
        /*002a*/ 	.short	(.L_13 - .L_12)
.L_12:
        /*002c*/ 	.word	0x00000000
        /*0030*/ 	.short	0x0001
        /*0032*/ 	.short	0x0008
        /*0034*/ 	.byte	0x00, 0xf5, 0x21, 0x00


	//----- nvinfo : EIATTR_KPARAM_INFO
	.align		4
.L_13:
        /*0038*/ 	.byte	0x04, 0x17
        /*003a*/ 	.short	(.L_15 - .L_14)
.L_14:
        /*003c*/ 	.word	0x00000000
        /*0040*/ 	.short	0x0000
        /*0042*/ 	.short	0x0000
        /*0044*/ 	.byte	0x00, 0xf5, 0x21, 0x00


	//----- nvinfo : EIATTR_SPARSE_MMA_MASK
	.align		4
.L_15:
        /*0048*/ 	.byte	0x03, 0x50
        /*004a*/ 	.short	0x0000


	//----- nvinfo : EIATTR_MAXREG_COUNT
	.align		4
        /*004c*/ 	.byte	0x03, 0x1b
        /*004e*/ 	.short	0x00ff


	//----- nvinfo : EIATTR_NUM_BARRIERS
	.align		4
        /*0050*/ 	.byte	0x02, 0x4c
        /*0052*/ 	.byte	0x01
	.zero		1


	//----- nvinfo : EIATTR_MERCURY_ISA_VERSION
	.align		4
        /*0054*/ 	.byte	0x03, 0x5f
        /*0056*/ 	.short	0x0101


	//----- nvinfo : EIATTR_VRC_CTA_INIT_COUNT
	.align		4
        /*0058*/ 	.byte	0x02, 0x4a
	.zero		1
	.zero		1


	//----- nvinfo : EIATTR_EXIT_INSTR_OFFSETS
	.align		4
        /*005c*/ 	.byte	0x04, 0x1c
        /*005e*/ 	.short	(.L_17 - .L_16)


	//   ....[0]....
.L_16:
        /*0060*/ 	.word	0x000018f0


	//----- nvinfo : EIATTR_CBANK_PARAM_SIZE
	.align		4
.L_17:
        /*0064*/ 	.byte	0x03, 0x19
        /*0066*/ 	.short	0x001c


	//----- nvinfo : EIATTR_PARAM_CBANK
	.align		4
        /*0068*/ 	.byte	0x04, 0x0a
        /*006a*/ 	.short	(.L_19 - .L_18)
	.align		4
.L_18:
        /*006c*/ 	.word	index@(.nv.constant0._Z14Mat_Mul_SharedPfS_S_i)
        /*0070*/ 	.short	0x0380
        /*0072*/ 	.short	0x001c


	//----- nvinfo : EIATTR_SW_WAR
	.align		4
.L_19:
        /*0074*/ 	.byte	0x04, 0x36
        /*0076*/ 	.short	(.L_21 - .L_20)
.L_20:
        /*0078*/ 	.word	0x00000008
.L_21:


//--------------------- .nv.callgraph             --------------------------
	.section	.nv.callgraph,"",@"SHT_CUDA_CALLGRAPH"
	.align	4
	.sectionentsize	8
	.align		4
        /*0000*/ 	.word	0x00000000
	.align		4
        /*0004*/ 	.word	0xffffffff
	.align		4
        /*0008*/ 	.word	0x00000000
	.align		4
        /*000c*/ 	.word	0xfffffffe
	.align		4
        /*0010*/ 	.word	0x00000000
	.align		4
        /*0014*/ 	.word	0xfffffffd
	.align		4
        /*0018*/ 	.word	0x00000000
	.align		4
        /*001c*/ 	.word	0xfffffffc


//--------------------- .text._Z14Mat_Mul_SharedPfS_S_i --------------------------
	.section	.text._Z14Mat_Mul_SharedPfS_S_i,"ax",@progbits
	.align	128
        .global         _Z14Mat_Mul_SharedPfS_S_i
        .type           _Z14Mat_Mul_SharedPfS_S_i,@function
        .size           _Z14Mat_Mul_SharedPfS_S_i,(.L_x_5 - _Z14Mat_Mul_SharedPfS_S_i)
        .other          _Z14Mat_Mul_SharedPfS_S_i,@"STO_CUDA_ENTRY STV_DEFAULT"
_Z14Mat_Mul_SharedPfS_S_i:
.text._Z14Mat_Mul_SharedPfS_S_i:
[----:B------:R-:W-:Y:S08]  /*0000*/  LDC R1, c[0x0][0x37c] ;  /* 0x0000df00ff017b82 */ /* 0x000ff00000000800 */
[----:B------:R-:W0:Y:S01]  /*0010*/  LDC R4, c[0x0][0x398] ;  /* 0x0000e600ff047b82 */ /* 0x000e220000000800 */
[----:B------:R-:W1:Y:S01]  /*0020*/  S2R R3, SR_TID.Y ;  /* 0x0000000000037919 */ /* 0x000e620000002200 */
[----:B------:R-:W2:Y:S01]  /*0030*/  LDCU.64 UR8, c[0x0][0x358] ;  /* 0x00006b00ff0877ac */ /* 0x000ea20008000a00 */
[----:B------:R-:W-:Y:S01]  /*0040*/  HFMA2 R33, -RZ, RZ, 0, 0 ;  /* 0x00000000ff217431 */ /* 0x000fe200000001ff */
[----:B------:R-:W3:Y:S04]  /*0050*/  S2R R2, SR_TID.X ;  /* 0x0000000000027919 */ /* 0x000ee80000002100 */
[----:B------:R-:W1:Y:S08]  /*0060*/  LDC R0, c[0x0][0x364] ;  /* 0x0000d900ff007b82 */ /* 0x000e700000000800 */
[----:B------:R-:W1:Y:S08]  /*0070*/  S2UR UR4, SR_CTAID.Y ;  /* 0x00000000000479c3 */ /* 0x000e700000002600 */
[----:B------:R-:W3:Y:S01]  /*0080*/  S2UR UR5, SR_CTAID.X ;  /* 0x00000000000579c3 */ /* 0x000ee20000002500 */
[----:B0-----:R-:W-:-:S02]  /*0090*/  ISETP.GE.AND P0, PT, R4, 0x10, PT ;  /* 0x000000100400780c */ /* 0x001fc40003f06270 */
[----:B------:R-:W-:-:S04]  /*00a0*/  SHF.R.S32.HI R5, RZ, 0x1f, R4 ;  /* 0x0000001fff057819 */ /* 0x000fc80000011404 */
[----:B------:R-:W-:Y:S01]  /*00b0*/  LEA.HI R5, R5, R4, RZ, 0x4 ;  /* 0x0000000405057211 */ /* 0x000fe200078f20ff */
[----:B------:R-:W3:Y:S01]  /*00c0*/  LDC R21, c[0x0][0x360] ;  /* 0x0000d800ff157b82 */ /* 0x000ee20000000800 */
[----:B-1----:R-:W-:Y:S02]  /*00d0*/  IMAD R23, R0, UR4, R3 ;  /* 0x0000000400177c24 */ /* 0x002fe4000f8e0203 */
[----:B---3--:R-:W-:-:S03]  /*00e0*/  IMAD R21, R21, UR5, R2 ;  /* 0x0000000515157c24 */ /* 0x008fc6000f8e0202 */
[----:B--2---:R-:W-:Y:S05]  /*00f0*/  @!P0 BRA `(.L_x_0) ;  /* 0x0000001400ec8947 */ /* 0x004fea0003800000 */
[----:B------:R-:W0:Y:S01]  /*0100*/  S2UR UR6, SR_CgaCtaId ;  /* 0x00000000000679c3 */ /* 0x000e220000008800 */
[----:B------:R-:W-:Y:S01]  /*0110*/  SHF.R.S32.HI R28, RZ, 0x4, R5 ;  /* 0x00000004ff1c7819 */ /* 0x000fe20000011405 */
[----:B------:R-:W-:Y:S01]  /*0120*/  UMOV UR4, 0x400 ;  /* 0x0000040000047882 */ /* 0x000fe20000000000 */
[----:B------:R-:W-:Y:S01]  /*0130*/  IMAD R7, R23, R4, R2 ;  /* 0x0000000417077224 */ /* 0x000fe200078e0202 */
[----:B------:R-:W-:Y:S02]  /*0140*/  MOV R33, RZ ;  /* 0x000000ff00217202 */ /* 0x000fe40000000f00 */
[----:B------:R-:W-:-:S04]  /*0150*/  IADD3 R0, PT, PT, R28, -0x1, RZ ;  /* 0xffffffff1c007810 */ /* 0x000fc80007ffe0ff */
[----:B------:R-:W-:Y:S02]  /*0160*/  ISETP.GE.U32.AND P0, PT, R0, 0x3, PT ;  /* 0x000000030000780c */ /* 0x000fe40003f06070 */
[----:B------:R-:W-:Y:S01]  /*0170*/  MOV R0, RZ ;  /* 0x000000ff00007202 */ /* 0x000fe20000000f00 */
[----:B0-----:R-:W-:-:S06]  /*0180*/  ULEA UR5, UR6, UR4, 0x18 ;  /* 0x0000000406057291 */ /* 0x001fcc000f8ec0ff */
[----:B------:R-:W-:-:S04]  /*0190*/  LEA R5, R3, UR5, 0x6 ;  /* 0x0000000503057c11 */ /* 0x000fc8000f8e30ff */
[----:B------:R-:W-:Y:S05]  /*01a0*/  @!P0 BRA `(.L_x_1) ;  /* 0x0000000c00348947 */ /* 0x000fea0003800000 */
[----:B------:R-:W-:Y:S01]  /*01b0*/  UIADD3 UR5, UPT, UPT, UR4, 0x400, URZ ;  /* 0x0000040004057890 */ /* 0x000fe2000fffe0ff */
[C---:B------:R-:W-:Y:S01]  /*01c0*/  IADD3 R31, PT, PT, R3.reuse, 0x30, RZ ;  /* 0x00000030031f7810 */ /* 0x040fe20007ffe0ff */
[CCC-:B------:R-:W-:Y:S01]  /*01d0*/  IMAD R25, R3.reuse, R4.reuse, R21.reuse ;  /* 0x0000000403197224 */ /* 0x1c0fe200078e0215 */
[C---:B------:R-:W-:Y:S01]  /*01e0*/  IADD3 R29, PT, PT, R3.reuse, 0x20, RZ ;  /* 0x00000020031d7810 */ /* 0x040fe20007ffe0ff */
[----:B------:R-:W-:Y:S01]  /*01f0*/  ULEA UR5, UR6, UR5, 0x18 ;  /* 0x0000000506057291 */ /* 0x000fe2000f8ec0ff */
[----:B------:R-:W-:Y:S01]  /*0200*/  IADD3 R27, PT, PT, R3, 0x10, RZ ;  /* 0x00000010031b7810 */ /* 0x000fe20007ffe0ff */
[-CC-:B------:R-:W-:Y:S01]  /*0210*/  IMAD R31, R31, R4.reuse, R21.reuse ;  /* 0x000000041f1f7224 */ /* 0x180fe200078e0215 */
[----:B------:R-:W-:Y:S01]  /*0220*/  LOP3.LUT R0, R28, 0x7fffffc, RZ, 0xc0, !PT ;  /* 0x07fffffc1c007812 */ /* 0x000fe200078ec0ff */
[-CC-:B------:R-:W-:Y:S01]  /*0230*/  IMAD R29, R29, R4.reuse, R21.reuse ;  /* 0x000000041d1d7224 */ /* 0x180fe200078e0215 */
[----:B------:R-:W-:Y:S01]  /*0240*/  IADD3 R24, PT, PT, R7, 0x20, RZ ;  /* 0x0000002007187810 */ /* 0x000fe20007ffe0ff */
[----:B------:R-:W-:Y:S01]  /*0250*/  IMAD R27, R27, R4, R21 ;  /* 0x000000041b1b7224 */ /* 0x000fe200078e0215 */
[----:B------:R-:W-:-:S02]  /*0260*/  LEA R20, R2, UR5, 0x2 ;  /* 0x0000000502147c11 */ /* 0x000fc4000f8e10ff */
[----:B------:R-:W-:Y:S02]  /*0270*/  MOV R33, RZ ;  /* 0x000000ff00217202 */ /* 0x000fe40000000f00 */
[----:B------:R-:W-:Y:S02]  /*0280*/  LEA R22, R2, R5, 0x2 ;  /* 0x0000000502167211 */ /* 0x000fe400078e10ff */
[----:B------:R-:W-:Y:S02]  /*0290*/  IADD3 R26, PT, PT, -R0, RZ, RZ ;  /* 0x000000ff001a7210 */ /* 0x000fe40007ffe1ff */
[----:B------:R-:W-:-:S07]  /*02a0*/  LEA R6, R3, R20, 0x6 ;  /* 0x0000001403067211 */ /* 0x000fce00078e30ff */
.L_x_2:
[----:B------:R-:W0:Y:S01]  /*02b0*/  LDC.64 R18, c[0x0][0x380] ;  /* 0x0000e000ff127b82 */ /* 0x000e220000000a00 */
[----:B------:R-:W-:-:S07]  /*02c0*/  IADD3 R11, PT, PT, R24, -0x20, RZ ;  /* 0xffffffe0180b7810 */ /* 0x000fce0007ffe0ff */
[----:B------:R-:W1:Y:S01]  /*02d0*/  LDC.64 R16, c[0x0][0x388] ;  /* 0x0000e200ff107b82 */ /* 0x000e620000000a00 */
[----:B0-----:R-:W-:-:S06]  /*02e0*/  IMAD.WIDE.U32 R10, R11, 0x4, R18 ;  /* 0x000000040b0a7825 */ /* 0x001fcc00078e0012 */
[----:B------:R-:W2:Y:S01]  /*02f0*/  LDG.E R11, desc[UR8][R10.64] ;  /* 0x000000080a0b7981 */ /* 0x000ea2000c1e1900 */
[----:B-1----:R-:W-:-:S05]  /*0300*/  IMAD.WIDE.U32 R8, R25, 0x4, R16 ;  /* 0x0000000419087825 */ /* 0x002fca00078e0010 */
[----:B------:R-:W3:Y:S04]  /*0310*/  LDG.E R37, desc[UR8][R8.64] ;  /* 0x0000000808257981 */ /* 0x000ee8000c1e1900 */
[----:B--2---:R-:W-:Y:S04]  /*0320*/  STS [R22], R11 ;  /* 0x0000000b16007388 */ /* 0x004fe80000000800 */
[----:B---3--:R-:W-:Y:S01]  /*0330*/  STS [R6], R37 ;  /* 0x0000002506007388 */ /* 0x008fe20000000800 */
[----:B------:R-:W-:Y:S06]  /*0340*/  BAR.SYNC.DEFER_BLOCKING 0x0 ;  /* 0x0000000000007b1d */ /* 0x000fec0000010000 */
[----:B------:R-:W-:Y:S04]  /*0350*/  LDS R30, [R20] ;  /* 0x00000000141e7984 */ /* 0x000fe80000000800 */
[----:B------:R-:W0:Y:S04]  /*0360*/  LDS.128 R12, [R5] ;  /* 0x00000000050c7984 */ /* 0x000e280000000c00 */
[----:B------:R-:W1:Y:S04]  /*0370*/  LDS R32, [R20+0x40] ;  /* 0x0000400014207984 */ /* 0x000e680000000800 */
[----:B------:R-:W2:Y:S04]  /*0380*/  LDS R35, [R20+0x80] ;  /* 0x0000800014237984 */ /* 0x000ea80000000800 */
[----:B------:R-:W-:Y:S04]  /*0390*/  LDS.128 R8, [R5+0x10] ;  /* 0x0000100005087984 */ /* 0x000fe80000000c00 */
[----:B------:R-:W-:Y:S01]  /*03a0*/  LDS R37, [R20+0x380] ;  /* 0x0003800014257984 */ /* 0x000fe20000000800 */
[----:B0-----:R-:W-:-:S03]  /*03b0*/  FFMA R30, R12, R30, R33 ;  /* 0x0000001e0c1e7223 */ /* 0x001fc60000000021 */
[----:B------:R-:W0:Y:S01]  /*03c0*/  LDS R12, [R20+0xc0] ;  /* 0x0000c000140c7984 */ /* 0x000e220000000800 */
[----:B-1----:R-:W-:-:S03]  /*03d0*/  FFMA R32, R32, R13, R30 ;  /* 0x0000000d20207223 */ /* 0x002fc6000000001e */
[----:B------:R-:W1:Y:S04]  /*03e0*/  LDS R13, [R20+0x100] ;  /* 0x00010000140d7984 */ /* 0x000e680000000800 */
[----:B------:R-:W3:Y:S04]  /*03f0*/  LDS R30, [R20+0x140] ;  /* 0x00014000141e7984 */ /* 0x000ee80000000800 */
[----:B------:R-:W4:Y:S01]  /*0400*/  LDS R33, [R20+0x180] ;  /* 0x0001800014217984 */ /* 0x000f220000000800 */
[----:B--2---:R-:W-:-:S04]  /*0410*/  FFMA R35, R35, R14, R32 ;  /* 0x0000000e23237223 */ /* 0x004fc80000000020 */
[----:B0-----:R-:W-:Y:S02]  /*0420*/  FFMA R15, R12, R15, R35 ;  /* 0x0000000f0c0f7223 */ /* 0x001fe40000000023 */
[----:B------:R-:W-:Y:S02]  /*0430*/  LDS R35, [R20+0x240] ;  /* 0x0002400014237984 */ /* 0x000fe40000000800 */
[----:B-1----:R-:W-:Y:S02]  /*0440*/  FFMA R13, R8, R13, R15 ;  /* 0x0000000d080d7223 */ /* 0x002fe4000000000f */
[----:B------:R-:W0:Y:S02]  /*0450*/  LDS R8, [R20+0x1c0] ;  /* 0x0001c00014087984 */ /* 0x000e240000000800 */
[----:B---3--:R-:W-:Y:S02]  /*0460*/  FFMA R30, R30, R9, R13 ;  /* 0x000000091e1e7223 */ /* 0x008fe4000000000d */
[----:B------:R-:W-:Y:S04]  /*0470*/  LDS R9, [R20+0x200] ;  /* 0x0002000014097984 */ /* 0x000fe80000000800 */
[----:B------:R-:W1:Y:S01]  /*0480*/  LDS.128 R12, [R5+0x20] ;  /* 0x00002000050c7984 */ /* 0x000e620000000c00 */
[----:B----4-:R-:W-:-:S03]  /*0490*/  FFMA R33, R33, R10, R30 ;  /* 0x0000000a21217223 */ /* 0x010fc6000000001e */
[----:B------:R-:W2:Y:S04]  /*04a0*/  LDS R30, [R20+0x280] ;  /* 0x00028000141e7984 */ /* 0x000ea80000000800 */
[----:B------:R-:W3:Y:S01]  /*04b0*/  LDS R10, [R20+0x2c0] ;  /* 0x0002c000140a7984 */ /* 0x000ee20000000800 */
[----:B0-----:R-:W-:-:S03]  /*04c0*/  FFMA R11, R8, R11, R33 ;  /* 0x0000000b080b7223 */ /* 0x001fc60000000021 */
[----:B------:R-:W-:Y:S01]  /*04d0*/  LDS R8, [R20+0x340] ;  /* 0x0003400014087984 */ /* 0x000fe20000000800 */
[----:B-1----:R-:W-:-:S03]  /*04e0*/  FFMA R12, R12, R9, R11 ;  /* 0x000000090c0c7223 */ /* 0x002fc6000000000b */
[----:B------:R-:W-:Y:S01]  /*04f0*/  LDS R9, [R20+0x300] ;  /* 0x0003000014097984 */ /* 0x000fe20000000800 */
[----:B------:R-:W-:-:S04]  /*0500*/  FFMA R13, R35, R13, R12 ;  /* 0x0000000d230d7223 */ /* 0x000fc8000000000c */
[----:B--2---:R-:W-:Y:S02]  /*0510*/  FFMA R13, R30, R14, R13 ;  /* 0x0000000e1e0d7223 */ /* 0x004fe4000000000d */
[----:B------:R-:W-:Y:S02]  /*0520*/  LDS R30, [R20+0x3c0] ;  /* 0x0003c000141e7984 */ /* 0x000fe40000000800 */
[----:B---3--:R-:W-:Y:S02]  /*0530*/  FFMA R11, R10, R15, R13 ;  /* 0x0000000f0a0b7223 */ /* 0x008fe4000000000d */
[----:B------:R-:W0:Y:S01]  /*0540*/  LDS.128 R12, [R5+0x30] ;  /* 0x00003000050c7984 */ /* 0x000e220000000c00 */
[----:B------:R-:W-:Y:S01]  /*0550*/  IADD3 R33, PT, PT, R24, -0x10, RZ ;  /* 0xfffffff018217810 */ /* 0x000fe20007ffe0ff */
[----:B------:R-:W-:Y:S01]  /*0560*/  IMAD.WIDE.U32 R34, R27, 0x4, R16 ;  /* 0x000000041b227825 */ /* 0x000fe200078e0010 */
[----:B------:R-:W-:Y:S03]  /*0570*/  BAR.SYNC.DEFER_BLOCKING 0x0 ;  /* 0x0000000000007b1d */ /* 0x000fe60000010000 */
[----:B------:R-:W-:-:S06]  /*0580*/  IMAD.WIDE.U32 R32, R33, 0x4, R18 ;  /* 0x0000000421207825 */ /* 0x000fcc00078e0012 */
[----:B------:R-:W2:Y:S04]  /*0590*/  LDG.E R32, desc[UR8][R32.64] ;  /* 0x0000000820207981 */ /* 0x000ea8000c1e1900 */
[----:B------:R-:W3:Y:S01]  /*05a0*/  LDG.E R35, desc[UR8][R34.64] ;  /* 0x0000000822237981 */ /* 0x000ee2000c1e1900 */
[----:B0-----:R-:W-:-:S04]  /*05b0*/  FFMA R9, R12, R9, R11 ;  /* 0x000000090c097223 */ /* 0x001fc8000000000b */
[----:B------:R-:W-:-:S04]  /*05c0*/  FFMA R13, R8, R13, R9 ;  /* 0x0000000d080d7223 */ /* 0x000fc80000000009 */
[----:B------:R-:W-:-:S04]  /*05d0*/  FFMA R13, R37, R14, R13 ;  /* 0x0000000e250d7223 */ /* 0x000fc8000000000d */
[----:B------:R-:W-:Y:S01]  /*05e0*/  FFMA R13, R30, R15, R13 ;  /* 0x0000000f1e0d7223 */ /* 0x000fe2000000000d */
[----:B--2---:R-:W-:Y:S04]  /*05f0*/  STS [R22], R32 ;  /* 0x0000002016007388 */ /* 0x004fe80000000800 */
[----:B---3--:R-:W-:Y:S01]  /*0600*/  STS [R6], R35 ;  /* 0x0000002306007388 */ /* 0x008fe20000000800 */
[----:B------:R-:W-:Y:S06]  /*0610*/  BAR.SYNC.DEFER_BLOCKING 0x0 ;  /* 0x0000000000007b1d */ /* 0x000fec0000010000 */
[----:B------:R-:W-:Y:S04]  /*0620*/  LDS R12, [R20] ;  /* 0x00000000140c7984 */ /* 0x000fe80000000800 */
[----:B------:R-:W0:Y:S04]  /*0630*/  LDS.128 R8, [R5] ;  /* 0x0000000005087984 */ /* 0x000e280000000c00 */
[----:B------:R-:W1:Y:S04]  /*0640*/  LDS R36, [R20+0x40] ;  /* 0x0000400014247984 */ /* 0x000e680000000800 */
[----:B------:R-:W2:Y:S04]  /*0650*/  LDS R33, [R20+0x80] ;  /* 0x0000800014217984 */ /* 0x000ea80000000800 */
[----:B------:R-:W-:Y:S04]  /*0660*/  LDS R30, [R20+0x140] ;  /* 0x00014000141e7984 */ /* 0x000fe80000000800 */
[----:B------:R-:W-:Y:S04]  /*0670*/  LDS R35, [R20+0x180] ;  /* 0x0001800014237984 */ /* 0x000fe80000000800 */
[----:B------:R-:W-:Y:S01]  /*0680*/  LDS R37, [R20+0x380] ;  /* 0x0003800014257984 */ /* 0x000fe20000000800 */
[----:B0-----:R-:W-:-:S03]  /*0690*/  FFMA R13, R8, R12, R13 ;  /* 0x0000000c080d7223 */ /* 0x001fc6000000000d */
[----:B------:R-:W0:Y:S01]  /*06a0*/  LDS R8, [R20+0xc0] ;  /* 0x0000c00014087984 */ /* 0x000e220000000800 */
[----:B-1----:R-:W-:-:S03]  /*06b0*/  FFMA R36, R36, R9, R13 ;  /* 0x0000000924247223 */ /* 0x002fc6000000000d */
[----:B------:R-:W-:Y:S04]  /*06c0*/  LDS R9, [R20+0x100] ;  /* 0x0001000014097984 */ /* 0x000fe80000000800 */
[----:B------:R-:W1:Y:S01]  /*06d0*/  LDS.128 R12, [R5+0x10] ;  /* 0x00001000050c7984 */ /* 0x000e620000000c00 */
[----:B--2---:R-:W-:-:S04]  /*06e0*/  FFMA R33, R33, R10, R36 ;  /* 0x0000000a21217223 */ /* 0x004fc80000000024 */
[----:B0-----:R-:W-:Y:S02]  /*06f0*/  FFMA R11, R8, R11, R33 ;  /* 0x0000000b080b7223 */ /* 0x001fe40000000021 */
[----:B------:R-:W-:Y:S02]  /*0700*/  LDS R33, [R20+0x240] ;  /* 0x0002400014217984 */ /* 0x000fe40000000800 */
[----:B-1----:R-:W-:Y:S02]  /*0710*/  FFMA R9, R12, R9, R11 ;  /* 0x000000090c097223 */ /* 0x002fe4000000000b */
[----:B------:R-:W0:Y:S02]  /*0720*/  LDS R12, [R20+0x1c0] ;  /* 0x0001c000140c7984 */ /* 0x000e240000000800 */
[----:B------:R-:W-:Y:S02]  /*0730*/  FFMA R30, R30, R13, R9 ;  /* 0x0000000d1e1e7223 */ /* 0x000fe40000000009 */
[----:B------:R-:W-:Y:S04]  /*0740*/  LDS R13, [R20+0x200] ;  /* 0x00020000140d7984 */ /* 0x000fe80000000800 */
[----:B------:R-:W1:Y:S01]  /*0750*/  LDS.128 R8, [R5+0x20] ;  /* 0x0000200005087984 */ /* 0x000e620000000c00 */
[----:B------:R-:W-:-:S03]  /*0760*/  FFMA R35, R35, R14, R30 ;  /* 0x0000000e23237223 */ /* 0x000fc6000000001e */
[----:B------:R-:W2:Y:S04]  /*0770*/  LDS R30, [R20+0x280] ;  /* 0x00028000141e7984 */ /* 0x000ea80000000800 */
[----:B------:R-:W3:Y:S01]  /*0780*/  LDS R14, [R20+0x2c0] ;  /* 0x0002c000140e7984 */ /* 0x000ee20000000800 */
[----:B0-----:R-:W-:-:S04]  /*0790*/  FFMA R15, R12, R15, R35 ;  /* 0x0000000f0c0f7223 */ /* 0x001fc80000000023 */
[----:B-1----:R-:W-:-:S04]  /*07a0*/  FFMA R8, R8, R13, R15 ;  /* 0x0000000d08087223 */ /* 0x002fc8000000000f */
[----:B------:R-:W-:Y:S02]  /*07b0*/  FFMA R9, R33, R9, R8 ;  /* 0x0000000921097223 */ /* 0x000fe40000000008 */
[----:B------:R-:W-:Y:S02]  /*07c0*/  LDS R8, [R20+0x340] ;  /* 0x0003400014087984 */ /* 0x000fe40000000800 */
[----:B--2---:R-:W-:Y:S02]  /*07d0*/  FFMA R13, R30, R10, R9 ;  /* 0x0000000a1e0d7223 */ /* 0x004fe40000000009 */
[----:B------:R-:W-:Y:S02]  /*07e0*/  LDS R9, [R20+0x300] ;  /* 0x0003000014097984 */ /* 0x000fe40000000800 */
[----:B---3--:R-:W-:Y:S02]  /*07f0*/  FFMA R11, R14, R11, R13 ;  /* 0x0000000b0e0b7223 */ /* 0x008fe4000000000d */
[----:B------:R-:W-:Y:S04]  /*0800*/  LDS R30, [R20+0x3c0] ;  /* 0x0003c000141e7984 */ /* 0x000fe80000000800 */
[----:B------:R-:W0:Y:S01]  /*0810*/  LDS.128 R12, [R5+0x30] ;  /* 0x00003000050c7984 */ /* 0x000e220000000c00 */
[----:B------:R-:W-:Y:S01]  /*0820*/  IMAD.WIDE.U32 R32, R24, 0x4, R18 ;  /* 0x0000000418207825 */ /* 0x000fe200078e0012 */
[----:B------:R-:W-:Y:S03]  /*0830*/  BAR.SYNC.DEFER_BLOCKING 0x0 ;  /* 0x0000000000007b1d */ /* 0x000fe60000010000 */
[----:B------:R-:W-:-:S03]  /*0840*/  IMAD.WIDE.U32 R34, R29, 0x4, R16 ;  /* 0x000000041d227825 */ /* 0x000fc600078e0010 */
[----:B------:R-:W2:Y:S04]  /*0850*/  LDG.E R32, desc[UR8][R32.64] ;  /* 0x0000000820207981 */ /* 0x000ea8000c1e1900 */
[----:B------:R-:W3:Y:S01]  /*0860*/  LDG.E R35, desc[UR8][R34.64] ;  /* 0x0000000822237981 */ /* 0x000ee2000c1e1900 */
[----:B0-----:R-:W-:-:S04]  /*0870*/  FFMA R9, R12, R9, R11 ;  /* 0x000000090c097223 */ /* 0x001fc8000000000b */
[----:B------:R-:W-:-:S04]  /*0880*/  FFMA R13, R8, R13, R9 ;  /* 0x0000000d080d7223 */ /* 0x000fc80000000009 */
[----:B------:R-:W-:-:S04]  /*0890*/  FFMA R13, R37, R14, R13 ;  /* 0x0000000e250d7223 */ /* 0x000fc8000000000d */
[----:B------:R-:W-:Y:S01]  /*08a0*/  FFMA R13, R30, R15, R13 ;  /* 0x0000000f1e0d7223 */ /* 0x000fe2000000000d */
[----:B------:R-:W-:Y:S01]  /*08b0*/  IMAD.WIDE.U32 R16, R31, 0x4, R16 ;  /* 0x000000041f107825 */ /* 0x000fe200078e0010 */
[----:B--2---:R-:W-:Y:S04]  /*08c0*/  STS [R22], R32 ;  /* 0x0000002016007388 */ /* 0x004fe80000000800 */
[----:B---3--:R-:W-:Y:S01]  /*08d0*/  STS [R6], R35 ;  /* 0x0000002306007388 */ /* 0x008fe20000000800 */
[----:B------:R-:W-:Y:S06]  /*08e0*/  BAR.SYNC.DEFER_BLOCKING 0x0 ;  /* 0x0000000000007b1d */ /* 0x000fec0000010000 */
[----:B------:R-:W-:Y:S04]  /*08f0*/  LDS R12, [R20] ;  /* 0x00000000140c7984 */ /* 0x000fe80000000800 */
[----:B------:R-:W0:Y:S04]  /*0900*/  LDS.128 R8, [R5] ;  /* 0x0000000005087984 */ /* 0x000e280000000c00 */
[----:B------:R-:W1:Y:S04]  /*0910*/  LDS R36, [R20+0x40] ;  /* 0x0000400014247984 */ /* 0x000e680000000800 */
[----:B------:R-:W2:Y:S04]  /*0920*/  LDS R33, [R20+0x80] ;  /* 0x0000800014217984 */ /* 0x000ea80000000800 */
[----:B------:R-:W3:Y:S04]  /*0930*/  LDS R37, [R20+0xc0] ;  /* 0x0000c00014257984 */ /* 0x000ee80000000800 */
[----:B------:R-:W-:Y:S04]  /*0940*/  LDS R34, [R20+0x200] ;  /* 0x0002000014227984 */ /* 0x000fe80000000800 */
[----:B------:R-:W-:Y:S04]  /*0950*/  LDS R30, [R20+0x240] ;  /* 0x00024000141e7984 */ /* 0x000fe80000000800 */
[----:B------:R-:W-:Y:S01]  /*0960*/  LDS R35, [R20+0x380] ;  /* 0x0003800014237984 */ /* 0x000fe20000000800 */
[----:B0-----:R-:W-:-:S03]  /*0970*/  FFMA R13, R8, R12, R13 ;  /* 0x0000000c080d7223 */ /* 0x001fc6000000000d */
[----:B------:R-:W-:Y:S01]  /*0980*/  LDS R8, [R20+0x140] ;  /* 0x0001400014087984 */ /* 0x000fe20000000800 */
[----:B-1----:R-:W-:-:S03]  /*0990*/  FFMA R36, R36, R9, R13 ;  /* 0x0000000924247223 */ /* 0x002fc6000000000d */
[----:B------:R-:W-:Y:S04]  /*09a0*/  LDS R9, [R20+0x100] ;  /* 0x0001000014097984 */ /* 0x000fe80000000800 */
[----:B------:R-:W0:Y:S01]  /*09b0*/  LDS.128 R12, [R5+0x10] ;  /* 0x00001000050c7984 */ /* 0x000e220000000c00 */
[----:B--2---:R-:W-:-:S03]  /*09c0*/  FFMA R10, R33, R10, R36 ;  /* 0x0000000a210a7223 */ /* 0x004fc60000000024 */
[----:B------:R-:W1:Y:S01]  /*09d0*/  LDS R33, [R20+0x180] ;  /* 0x0001800014217984 */ /* 0x000e620000000800 */
[----:B---3--:R-:W-:-:S03]  /*09e0*/  FFMA R11, R37, R11, R10 ;  /* 0x0000000b250b7223 */ /* 0x008fc6000000000a */
[----:B------:R-:W-:Y:S01]  /*09f0*/  LDS R37, [R20+0x300] ;  /* 0x0003000014257984 */ /* 0x000fe20000000800 */
[----:B0-----:R-:W-:-:S03]  /*0a00*/  FFMA R9, R12, R9, R11 ;  /* 0x000000090c097223 */ /* 0x001fc6000000000b */
[----:B------:R-:W0:Y:S01]  /*0a10*/  LDS R12, [R20+0x1c0] ;  /* 0x0001c000140c7984 */ /* 0x000e220000000800 */
[----:B------:R-:W-:-:S03]  /*0a20*/  FFMA R32, R8, R13, R9 ;  /* 0x0000000d08207223 */ /* 0x000fc60000000009 */
[----:B------:R-:W2:Y:S04]  /*0a30*/  LDS.128 R8, [R5+0x20] ;  /* 0x0000200005087984 */ /* 0x000ea80000000c00 */
[----:B------:R-:W3:Y:S01]  /*0a40*/  LDS R13, [R20+0x280] ;  /* 0x00028000140d7984 */ /* 0x000ee20000000800 */
[----:B-1----:R-:W-:-:S03]  /*0a50*/  FFMA R33, R33, R14, R32 ;  /* 0x0000000e21217223 */ /* 0x002fc60000000020 */
[----:B------:R-:W-:Y:S01]  /*0a60*/  LDS R32, [R20+0x340] ;  /* 0x0003400014207984 */ /* 0x000fe20000000800 */
[----:B0-----:R-:W-:-:S04]  /*0a70*/  FFMA R15, R12, R15, R33 ;  /* 0x0000000f0c0f7223 */ /* 0x001fc80000000021 */
[----:B--2---:R-:W-:Y:S01]  /*0a80*/  FFMA R33, R8, R34, R15 ;  /* 0x0000002208217223 */ /* 0x004fe2000000000f */
[----:B------:R-:W-:-:S03]  /*0a90*/  IADD3 R15, PT, PT, R24, 0x10, RZ ;  /* 0x00000010180f7810 */ /* 0x000fc60007ffe0ff */
[----:B------:R-:W-:Y:S02]  /*0aa0*/  FFMA R30, R30, R9, R33 ;  /* 0x000000091e1e7223 */ /* 0x000fe40000000021 */
[----:B------:R-:W-:Y:S01]  /*0ab0*/  IMAD.WIDE.U32 R18, R15, 0x4, R18 ;  /* 0x000000040f127825 */ /* 0x000fe200078e0012 */
[----:B------:R-:W0:Y:S03]  /*0ac0*/  LDS R9, [R20+0x2c0] ;  /* 0x0002c00014097984 */ /* 0x000e260000000800 */
[----:B---3--:R-:W-:Y:S02]  /*0ad0*/  FFMA R10, R13, R10, R30 ;  /* 0x0000000a0d0a7223 */ /* 0x008fe4000000001e */
[----:B------:R-:W-:Y:S04]  /*0ae0*/  LDS R30, [R20+0x3c0] ;  /* 0x0003c000141e7984 */ /* 0x000fe80000000800 */
[----:B------:R-:W1:Y:S01]  /*0af0*/  LDS.128 R12, [R5+0x30] ;  /* 0x00003000050c7984 */ /* 0x000e620000000c00 */
[----:B------:R-:W-:Y:S06]  /*0b00*/  BAR.SYNC.DEFER_BLOCKING 0x0 ;  /* 0x0000000000007b1d */ /* 0x000fec0000010000 */
[----:B------:R-:W2:Y:S04]  /*0b10*/  LDG.E R19, desc[UR8][R18.64] ;  /* 0x0000000812137981 */ /* 0x000ea8000c1e1900 */
[----:B------:R0:W3:Y:S02]  /*0b20*/  LDG.E R16, desc[UR8][R16.64] ;  /* 0x0000000810107981 */ /* 0x0000e4000c1e1900 */
[----:B0-----:R-:W-:-:S04]  /*0b30*/  FFMA R17, R9, R11, R10 ;  /* 0x0000000b09117223 */ /* 0x001fc8000000000a */
[----:B-1----:R-:W-:-:S04]  /*0b40*/  FFMA R37, R12, R37, R17 ;  /* 0x000000250c257223 */ /* 0x002fc80000000011 */
[----:B------:R-:W-:-:S04]  /*0b50*/  FFMA R32, R32, R13, R37 ;  /* 0x0000000d20207223 */ /* 0x000fc80000000025 */
[----:B------:R-:W-:-:S04]  /*0b60*/  FFMA R35, R35, R14, R32 ;  /* 0x0000000e23237223 */ /* 0x000fc80000000020 */
[----:B------:R-:W-:Y:S01]  /*0b70*/  FFMA R17, R30, R15, R35 ;  /* 0x0000000f1e117223 */ /* 0x000fe20000000023 */
[----:B------:R-:W-:-:S04]  /*0b80*/  IADD3 R26, PT, PT, R26, 0x4, RZ ;  /* 0x000000041a1a7810 */ /* 0x000fc80007ffe0ff */
[----:B------:R-:W-:Y:S02]  /*0b90*/  ISETP.NE.AND P0, PT, R26, RZ, PT ;  /* 0x000000ff1a00720c */ /* 0x000fe40003f05270 */
[----:B------:R-:W-:Y:S02]  /*0ba0*/  IADD3 R24, PT, PT, R24, 0x40, RZ ;  /* 0x0000004018187810 */ /* 0x000fe40007ffe0ff */
[C---:B------:R-:W-:Y:S02]  /*0bb0*/  LEA R31, R4.reuse, R31, 0x6 ;  /* 0x0000001f041f7211 */ /* 0x040fe400078e30ff */
[C---:B------:R-:W-:Y:S02]  /*0bc0*/  LEA R29, R4.reuse, R29, 0x6 ;  /* 0x0000001d041d7211 */ /* 0x040fe400078e30ff */
[C---:B------:R-:W-:Y:S02]  /*0bd0*/  LEA R27, R4.reuse, R27, 0x6 ;  /* 0x0000001b041b7211 */ /* 0x040fe400078e30ff */
[----:B------:R-:W-:Y:S01]  /*0be0*/  LEA R25, R4, R25, 0x6 ;  /* 0x0000001904197211 */ /* 0x000fe200078e30ff */
        /* <DEDUP_REMOVED lines=9> */
[----:B------:R-:W4:Y:S04]  /*0c80*/  LDS.128 R12, [R5+0x10] ;  /* 0x00001000050c7984 */ /* 0x000f280000000c00 */
[----:B------:R-:W5:Y:S04]  /*0c90*/  LDS R30, [R20+0x140] ;  /* 0x00014000141e7984 */ /* 0x000f680000000800 */
[----:B------:R-:W5:Y:S01]  /*0ca0*/  LDS R37, [R20+0x180] ;  /* 0x0001800014257984 */ /* 0x000f620000000800 */
[----:B0-----:R-:W-:-:S03]  /*0cb0*/  FFMA R17, R8, R33, R17 ;  /* 0x0000002108117223 */ /* 0x001fc60000000011 */
[----:B------:R-:W0:Y:S01]  /*0cc0*/  LDS R8, [R20+0x1c0] ;  /* 0x0001c00014087984 */ /* 0x000e220000000800 */
[----:B-1----:R-:W-:-:S03]  /*0cd0*/  FFMA R9, R34, R9, R17 ;  /* 0x0000000922097223 */ /* 0x002fc60000000011 */
[----:B------:R-:W-:Y:S04]  /*0ce0*/  LDS R33, [R20+0x200] ;  /* 0x0002000014217984 */ /* 0x000fe80000000800 */
[----:B------:R-:W1:Y:S01]  /*0cf0*/  LDS.128 R16, [R5+0x20] ;  /* 0x0000200005107984 */ /* 0x000e620000000c00 */
[----:B--2---:R-:W-:-:S04]  /*0d00*/  FFMA R9, R36, R10, R9 ;  /* 0x0000000a24097223 */ /* 0x004fc80000000009 */
[----:B---3--:R-:W-:-:S04]  /*0d10*/  FFMA R9, R32, R11, R9 ;  /* 0x0000000b20097223 */ /* 0x008fc80000000009 */
[----:B----4-:R-:W-:Y:S02]  /*0d20*/  FFMA R9, R12, R35, R9 ;  /* 0x000000230c097223 */ /* 0x010fe40000000009 */
[----:B------:R-:W2:Y:S02]  /*0d30*/  LDS R12, [R20+0x240] ;  /* 0x00024000140c7984 */ /* 0x000ea40000000800 */
[----:B-----5:R-:W-:Y:S02]  /*0d40*/  FFMA R30, R30, R13, R9 ;  /* 0x0000000d1e1e7223 */ /* 0x020fe40000000009 */
[----:B------:R-:W3:Y:S02]  /*0d50*/  LDS R13, [R20+0x280] ;  /* 0x00028000140d7984 */ /* 0x000ee40000000800 */
[----:B------:R-:W-:Y:S02]  /*0d60*/  FFMA R37, R37, R14, R30 ;  /* 0x0000000e25257223 */ /* 0x000fe4000000001e */
[----:B------:R-:W4:Y:S04]  /*0d70*/  LDS R14, [R20+0x2c0] ;  /* 0x0002c000140e7984 */ /* 0x000f280000000800 */
[----:B------:R-:W-:Y:S01]  /*0d80*/  LDS R30, [R20+0x340] ;  /* 0x00034000141e7984 */ /* 0x000fe20000000800 */
[----:B0-----:R-:W-:-:S03]  /*0d90*/  FFMA R37, R8, R15, R37 ;  /* 0x0000000f08257223 */ /* 0x001fc60000000025 */
[----:B------:R-:W-:Y:S04]  /*0da0*/  LDS R15, [R20+0x300] ;  /* 0x00030000140f7984 */ /* 0x000fe80000000800 */
[----:B------:R-:W0:Y:S01]  /*0db0*/  LDS.128 R8, [R5+0x30] ;  /* 0x0000300005087984 */ /* 0x000e220000000c00 */
[----:B-1----:R-:W-:-:S03]  /*0dc0*/  FFMA R37, R16, R33, R37 ;  /* 0x0000002110257223 */ /* 0x002fc60000000025 */
[----:B------:R-:W1:Y:S04]  /*0dd0*/  LDS R33, [R20+0x380] ;  /* 0x0003800014217984 */ /* 0x000e680000000800 */
[----:B------:R-:W5:Y:S01]  /*0de0*/  LDS R16, [R20+0x3c0] ;  /* 0x0003c00014107984 */ /* 0x000f620000000800 */
[----:B--2---:R-:W-:-:S04]  /*0df0*/  FFMA R12, R12, R17, R37 ;  /* 0x000000110c0c7223 */ /* 0x004fc80000000025 */
[----:B---3--:R-:W-:-:S04]  /*0e00*/  FFMA R13, R13, R18, R12 ;  /* 0x000000120d0d7223 */ /* 0x008fc8000000000c */
[----:B----4-:R-:W-:-:S04]  /*0e10*/  FFMA R13, R14, R19, R13 ;  /* 0x000000130e0d7223 */ /* 0x010fc8000000000d */
[----:B0-----:R-:W-:-:S04]  /*0e20*/  FFMA R13, R8, R15, R13 ;  /* 0x0000000f080d7223 */ /* 0x001fc8000000000d */
[----:B------:R-:W-:-:S04]  /*0e30*/  FFMA R30, R30, R9, R13 ;  /* 0x000000091e1e7223 */ /* 0x000fc8000000000d */
[----:B-1----:R-:W-:-:S04]  /*0e40*/  FFMA R33, R33, R10, R30 ;  /* 0x0000000a21217223 */ /* 0x002fc8000000001e */
[----:B-----5:R-:W-:Y:S01]  /*0e50*/  FFMA R33, R16, R11, R33 ;  /* 0x0000000b10217223 */ /* 0x020fe20000000021 */
[----:B------:R-:W-:Y:S06]  /*0e60*/  BAR.SYNC.DEFER_BLOCKING 0x0 ;  /* 0x0000000000007b1d */ /* 0x000fec0000010000 */
[----:B------:R-:W-:Y:S05]  /*0e70*/  @P0 BRA `(.L_x_2) ;  /* 0xfffffff4000c0947 */ /* 0x000fea000383ffff */
.L_x_1:
[----:B------:R-:W-:-:S13]  /*0e80*/  LOP3.LUT P0, R6, R28, 0x3, RZ, 0xc0, !PT ;  /* 0x000000031c067812 */ /* 0x000fda000780c0ff */
[----:B------:R-:W-:Y:S05]  /*0e90*/  @!P0 BRA `(.L_x_0) ;  /* 0x0000000800848947 */ /* 0x000fea0003800000 */
[----:B------:R-:W-:Y:S02]  /*0ea0*/  ISETP.NE.AND P0, PT, R6, 0x1, PT ;  /* 0x000000010600780c */ /* 0x000fe40003f05270 */
[----:B------:R-:W-:-:S04]  /*0eb0*/  LOP3.LUT R28, R28, 0x1, RZ, 0xc0, !PT ;  /* 0x000000011c1c7812 */ /* 0x000fc800078ec0ff */
[----:B------:R-:W-:-:S07]  /*0ec0*/  ISETP.NE.U32.AND P1, PT, R28, 0x1, PT ;  /* 0x000000011c00780c */ /* 0x000fce0003f25070 */
[----:B------:R-:W-:Y:S06]  /*0ed0*/  @!P0 BRA `(.L_x_3) ;  /* 0x0000000400988947 */ /* 0x000fec0003800000 */
[----:B------:R-:W0:Y:S01]  /*0ee0*/  LDC.64 R16, c[0x0][0x380] ;  /* 0x0000e000ff107b82 */ /* 0x000e220000000a00 */
[C---:B------:R-:W-:Y:S02]  /*0ef0*/  LEA R18, R0.reuse, R3, 0x4 ;  /* 0x0000000300127211 */ /* 0x040fe400078e20ff */
[----:B------:R-:W-:-:S03]  /*0f00*/  LEA R19, R0, R7, 0x4 ;  /* 0x0000000700137211 */ /* 0x000fc600078e20ff */
[----:B------:R-:W-:Y:S02]  /*0f10*/  IMAD R13, R18, R4, R21 ;  /* 0x00000004120d7224 */ /* 0x000fe400078e0215 */
[----:B------:R-:W1:Y:S01]  /*0f20*/  LDC.64 R26, c[0x0][0x388] ;  /* 0x0000e200ff1a7b82 */ /* 0x000e620000000a00 */
[----:B0-----:R-:W-:-:S05]  /*0f30*/  IMAD.WIDE.U32 R8, R19, 0x4, R16 ;  /* 0x0000000413087825 */ /* 0x001fca00078e0010 */
[----:B------:R-:W2:Y:S01]  /*0f40*/  LDG.E R25, desc[UR8][R8.64] ;  /* 0x0000000808197981 */ /* 0x000ea2000c1e1900 */
[----:B-1----:R-:W-:-:S05]  /*0f50*/  IMAD.WIDE.U32 R12, R13, 0x4, R26 ;  /* 0x000000040d0c7825 */ /* 0x002fca00078e001a */
[----:B------:R-:W3:Y:S01]  /*0f60*/  LDG.E R31, desc[UR8][R12.64] ;  /* 0x000000080c1f7981 */ /* 0x000ee2000c1e1900 */
[----:B------:R-:W-:-:S04]  /*0f70*/  UIADD3 UR5, UPT, UPT, UR4, 0x400, URZ ;  /* 0x0000040004057890 */ /* 0x000fc8000fffe0ff */
[----:B------:R-:W-:Y:S01]  /*0f80*/  ULEA UR5, UR6, UR5, 0x18 ;  /* 0x0000000506057291 */ /* 0x000fe2000f8ec0ff */
[----:B------:R-:W-:-:S05]  /*0f90*/  LEA R32, R2, R5, 0x2 ;  /* 0x0000000502207211 */ /* 0x000fca00078e10ff */
[----:B------:R-:W-:-:S04]  /*0fa0*/  LEA R6, R2, UR5, 0x2 ;  /* 0x0000000502067c11 */ /* 0x000fc8000f8e10ff */
[----:B------:R-:W-:Y:S02]  /*0fb0*/  LEA R30, R3, R6, 0x6 ;  /* 0x00000006031e7211 */ /* 0x000fe400078e30ff */
[----:B------:R-:W-:Y:S01]  /*0fc0*/  IADD3 R18, PT, PT, R18, 0x10, RZ ;  /* 0x0000001012127810 */ /* 0x000fe20007ffe0ff */
        /* <DEDUP_REMOVED lines=11> */
[----:B------:R-:W5:Y:S04]  /*1080*/  LDS R25, [R6+0x180] ;  /* 0x0001800006197984 */ /* 0x000f680000000800 */
[----:B------:R-:W5:Y:S04]  /*1090*/  LDS R20, [R6+0x1c0] ;  /* 0x0001c00006147984 */ /* 0x000f680000000800 */
[----:B------:R-:W-:Y:S01]  /*10a0*/  LDS R36, [R6+0x200] ;  /* 0x0002000006247984 */ /* 0x000fe20000000800 */
[----:B0-----:R-:W-:-:S03]  /*10b0*/  FFMA R8, R8, R24, R33 ;  /* 0x0000001808087223 */ /* 0x001fc60000000021 */
[----:B------:R-:W-:Y:S01]  /*10c0*/  LDS R34, [R6+0x2c0] ;  /* 0x0002c00006227984 */ /* 0x000fe20000000800 */
[----:B-1----:R-:W-:-:S03]  /*10d0*/  FFMA R9, R35, R9, R8 ;  /* 0x0000000923097223 */ /* 0x002fc60000000008 */
[----:B------:R-:W-:Y:S01]  /*10e0*/  LDS R31, [R6+0x300] ;  /* 0x00030000061f7984 */ /* 0x000fe20000000800 */
[----:B--2---:R-:W-:-:S03]  /*10f0*/  FFMA R10, R28, R10, R9 ;  /* 0x0000000a1c0a7223 */ /* 0x004fc60000000009 */
[----:B------:R-:W-:Y:S01]  /*1100*/  LDS R35, [R6+0x280] ;  /* 0x0002800006237984 */ /* 0x000fe20000000800 */
[----:B---3--:R-:W-:Y:S01]  /*1110*/  FFMA R11, R37, R11, R10 ;  /* 0x0000000b250b7223 */ /* 0x008fe2000000000a */
[----:B------:R-:W-:Y:S02]  /*1120*/  IMAD R9, R18, R4, R21 ;  /* 0x0000000412097224 */ /* 0x000fe400078e0215 */
[----:B------:R-:W-:Y:S04]  /*1130*/  LDS R28, [R6+0x240] ;  /* 0x00024000061c7984 */ /* 0x000fe80000000800 */
[----:B------:R-:W-:Y:S01]  /*1140*/  LDS R33, [R6+0x380] ;  /* 0x0003800006217984 */ /* 0x000fe20000000800 */
[----:B----4-:R-:W-:-:S03]  /*1150*/  FFMA R11, R12, R29, R11 ;  /* 0x0000001d0c0b7223 */ /* 0x010fc6000000000b */
[----:B------:R-:W-:Y:S01]  /*1160*/  LDS R24, [R6+0x3c0] ;  /* 0x0003c00006187984 */ /* 0x000fe20000000800 */
[----:B-----5:R-:W-:Y:S01]  /*1170*/  FFMA R22, R22, R13, R11 ;  /* 0x0000000d16167223 */ /* 0x020fe2000000000b */
[----:B------:R-:W-:Y:S01]  /*1180*/  IADD3 R13, PT, PT, R19, 0x10, RZ ;  /* 0x00000010130d7810 */ /* 0x000fe20007ffe0ff */
[----:B------:R-:W-:-:S04]  /*1190*/  IMAD.WIDE.U32 R26, R9, 0x4, R26 ;  /* 0x00000004091a7825 */ /* 0x000fc800078e001a */
[----:B------:R-:W-:Y:S01]  /*11a0*/  FFMA R25, R25, R14, R22 ;  /* 0x0000000e19197223 */ /* 0x000fe20000000016 */
[----:B------:R-:W0:Y:S01]  /*11b0*/  LDS.128 R8, [R5+0x20] ;  /* 0x0000200005087984 */ /* 0x000e220000000c00 */
[----:B------:R-:W-:-:S03]  /*11c0*/  IMAD.WIDE.U32 R12, R13, 0x4, R16 ;  /* 0x000000040d0c7825 */ /* 0x000fc600078e0010 */
[----:B------:R-:W-:Y:S04]  /*11d0*/  LDS R22, [R6+0x340] ;  /* 0x0003400006167984 */ /* 0x000fe80000000800 */
[----:B------:R-:W1:Y:S01]  /*11e0*/  LDS.128 R16, [R5+0x30] ;  /* 0x0000300005107984 */ /* 0x000e620000000c00 */
[----:B------:R-:W-:Y:S06]  /*11f0*/  BAR.SYNC.DEFER_BLOCKING 0x0 ;  /* 0x0000000000007b1d */ /* 0x000fec0000010000 */
[----:B------:R-:W2:Y:S04]  /*1200*/  LDG.E R13, desc[UR8][R12.64] ;  /* 0x000000080c0d7981 */ /* 0x000ea8000c1e1900 */
[----:B------:R-:W3:Y:S01]  /*1210*/  LDG.E R27, desc[UR8][R26.64] ;  /* 0x000000081a1b7981 */ /* 0x000ee2000c1e1900 */
[----:B------:R-:W-:-:S04]  /*1220*/  FFMA R29, R20, R15, R25 ;  /* 0x0000000f141d7223 */ /* 0x000fc80000000019 */
[----:B0-----:R-:W-:-:S04]  /*1230*/  FFMA R37, R8, R36, R29 ;  /* 0x0000002408257223 */ /* 0x001fc8000000001d */
[----:B------:R-:W-:-:S04]  /*1240*/  FFMA R8, R28, R9, R37 ;  /* 0x000000091c087223 */ /* 0x000fc80000000025 */
[----:B------:R-:W-:-:S04]  /*1250*/  FFMA R35, R35, R10, R8 ;  /* 0x0000000a23237223 */ /* 0x000fc80000000008 */
[----:B------:R-:W-:-:S04]  /*1260*/  FFMA R35, R34, R11, R35 ;  /* 0x0000000b22237223 */ /* 0x000fc80000000023 */
[----:B-1----:R-:W-:-:S04]  /*1270*/  FFMA R31, R16, R31, R35 ;  /* 0x0000001f101f7223 */ /* 0x002fc80000000023 */
[----:B------:R-:W-:-:S04]  /*1280*/  FFMA R22, R22, R17, R31 ;  /* 0x0000001116167223 */ /* 0x000fc8000000001f */
[----:B------:R-:W-:-:S04]  /*1290*/  FFMA R33, R33, R18, R22 ;  /* 0x0000001221217223 */ /* 0x000fc80000000016 */
[----:B------:R-:W-:Y:S01]  /*12a0*/  FFMA R35, R24, R19, R33 ;  /* 0x0000001318237223 */ /* 0x000fe20000000021 */
        /* <DEDUP_REMOVED lines=14> */
[----:B------:R-:W-:Y:S04]  /*1390*/  LDS R33, [R6+0x200] ;  /* 0x0002000006217984 */ /* 0x000fe80000000800 */
[----:B------:R-:W5:Y:S01]  /*13a0*/  LDS.128 R16, [R5+0x20] ;  /* 0x0000200005107984 */ /* 0x000f620000000c00 */
[----:B0-----:R-:W-:-:S03]  /*13b0*/  FFMA R25, R12, R25, R35 ;  /* 0x000000190c197223 */ /* 0x001fc60000000023 */
[----:B------:R-:W0:Y:S01]  /*13c0*/  LDS R24, [R6+0x240] ;  /* 0x0002400006187984 */ /* 0x000e220000000800 */
[----:B-1----:R-:W-:-:S03]  /*13d0*/  FFMA R20, R20, R13, R25 ;  /* 0x0000000d14147223 */ /* 0x002fc60000000019 */
[----:B------:R-:W1:Y:S01]  /*13e0*/  LDS R25, [R6+0x280] ;  /* 0x0002800006197984 */ /* 0x000e620000000800 */
[----:B--2---:R-:W-:-:S03]  /*13f0*/  FFMA R29, R29, R14, R20 ;  /* 0x0000000e1d1d7223 */ /* 0x004fc60000000014 */
[----:B------:R-:W2:Y:S01]  /*1400*/  LDS R20, [R6+0x2c0] ;  /* 0x0002c00006147984 */ /* 0x000ea20000000800 */
[----:B---3--:R-:W-:-:S03]  /*1410*/  FFMA R35, R28, R15, R29 ;  /* 0x0000000f1c237223 */ /* 0x008fc6000000001d */
[----:B------:R-:W-:Y:S04]  /*1420*/  LDS R29, [R6+0x300] ;  /* 0x00030000061d7984 */ /* 0x000fe80000000800 */
[----:B------:R-:W3:Y:S01]  /*1430*/  LDS.128 R12, [R5+0x30] ;  /* 0x00003000050c7984 */ /* 0x000ee20000000c00 */
[----:B----4-:R-:W-:-:S03]  /*1440*/  FFMA R35, R8, R27, R35 ;  /* 0x0000001b08237223 */ /* 0x010fc60000000023 */
[----:B------:R-:W4:Y:S04]  /*1450*/  LDS R28, [R6+0x340] ;  /* 0x00034000061c7984 */ /* 0x000f280000000800 */
[----:B------:R-:W4:Y:S01]  /*1460*/  LDS R27, [R6+0x380] ;  /* 0x00038000061b7984 */ /* 0x000f220000000800 */
[----:B-----5:R-:W-:-:S03]  /*1470*/  FFMA R26, R26, R9, R35 ;  /* 0x000000091a1a7223 */ /* 0x020fc60000000023 */
[----:B------:R-:W5:Y:S01]  /*1480*/  LDS R8, [R6+0x3c0] ;  /* 0x0003c00006087984 */ /* 0x000f620000000800 */
[----:B------:R-:W-:-:S04]  /*1490*/  FFMA R31, R31, R10, R26 ;  /* 0x0000000a1f1f7223 */ /* 0x000fc8000000001a */
[----:B------:R-:W-:-:S04]  /*14a0*/  FFMA R11, R22, R11, R31 ;  /* 0x0000000b160b7223 */ /* 0x000fc8000000001f */
[----:B------:R-:W-:-:S04]  /*14b0*/  FFMA R11, R16, R33, R11 ;  /* 0x00000021100b7223 */ /* 0x000fc8000000000b */
[----:B0-----:R-:W-:-:S04]  /*14c0*/  FFMA R24, R24, R17, R11 ;  /* 0x0000001118187223 */ /* 0x001fc8000000000b */
[----:B-1----:R-:W-:-:S04]  /*14d0*/  FFMA R25, R25, R18, R24 ;  /* 0x0000001219197223 */ /* 0x002fc80000000018 */
[----:B--2---:R-:W-:-:S04]  /*14e0*/  FFMA R19, R20, R19, R25 ;  /* 0x0000001314137223 */ /* 0x004fc80000000019 */
[----:B---3--:R-:W-:-:S04]  /*14f0*/  FFMA R19, R12, R29, R19 ;  /* 0x0000001d0c137223 */ /* 0x008fc80000000013 */
[----:B----4-:R-:W-:-:S04]  /*1500*/  FFMA R28, R28, R13, R19 ;  /* 0x0000000d1c1c7223 */ /* 0x010fc80000000013 */
[----:B------:R-:W-:-:S04]  /*1510*/  FFMA R27, R27, R14, R28 ;  /* 0x0000000e1b1b7223 */ /* 0x000fc8000000001c */
[----:B-----5:R-:W-:Y:S01]  /*1520*/  FFMA R33, R8, R15, R27 ;  /* 0x0000000f08217223 */ /* 0x020fe2000000001b */
[----:B------:R-:W-:Y:S06]  /*1530*/  BAR.SYNC.DEFER_BLOCKING 0x0 ;  /* 0x0000000000007b1d */ /* 0x000fec0000010000 */
.L_x_3:
[----:B------:R-:W-:Y:S05]  /*1540*/  @P1 BRA `(.L_x_0) ;  /* 0x0000000000d81947 */ /* 0x000fea0003800000 */
[----:B------:R-:W0:Y:S01]  /*1550*/  LDC.64 R8, c[0x0][0x380] ;  /* 0x0000e000ff087b82 */ /* 0x000e220000000a00 */
[C---:B------:R-:W-:Y:S02]  /*1560*/  LEA R6, R0.reuse, R3, 0x4 ;  /* 0x0000000300067211 */ /* 0x040fe400078e20ff */
[----:B------:R-:W-:-:S03]  /*1570*/  LEA R7, R0, R7, 0x4 ;  /* 0x0000000700077211 */ /* 0x000fc600078e20ff */
[----:B------:R-:W-:Y:S02]  /*1580*/  IMAD R11, R6, R4, R21 ;  /* 0x00000004060b7224 */ /* 0x000fe400078e0215 */
[----:B------:R-:W1:Y:S01]  /*1590*/  LDC.64 R12, c[0x0][0x388] ;  /* 0x0000e200ff0c7b82 */ /* 0x000e620000000a00 */
[----:B0-----:R-:W-:-:S06]  /*15a0*/  IMAD.WIDE.U32 R6, R7, 0x4, R8 ;  /* 0x0000000407067825 */ /* 0x001fcc00078e0008 */
[----:B------:R-:W2:Y:S01]  /*15b0*/  LDG.E R6, desc[UR8][R6.64] ;  /* 0x0000000806067981 */ /* 0x000ea2000c1e1900 */
[----:B-1----:R-:W-:-:S06]  /*15c0*/  IMAD.WIDE.U32 R12, R11, 0x4, R12 ;  /* 0x000000040b0c7825 */ /* 0x002fcc00078e000c */
[----:B------:R-:W3:Y:S01]  /*15d0*/  LDG.E R12, desc[UR8][R12.64] ;  /* 0x000000080c0c7981 */ /* 0x000ee2000c1e1900 */
[----:B------:R-:W-:-:S04]  /*15e0*/  UIADD3 UR4, UPT, UPT, UR4, 0x400, URZ ;  /* 0x0000040004047890 */ /* 0x000fc8000fffe0ff */
[----:B------:R-:W-:Y:S01]  /*15f0*/  ULEA UR4, UR6, UR4, 0x18 ;  /* 0x0000000406047291 */ /* 0x000fe2000f8ec0ff */
[----:B------:R-:W-:-:S05]  /*1600*/  LEA R15, R2, R5, 0x2 ;  /* 0x00000005020f7211 */ /* 0x000fca00078e10ff */
[----:B------:R-:W-:-:S04]  /*1610*/  LEA R0, R2, UR4, 0x2 ;  /* 0x0000000402007c11 */ /* 0x000fc8000f8e10ff */
        /* <DEDUP_REMOVED lines=41> */
.L_x_0:
[----:B------:R-:W0:Y:S01]  /*18b0*/  LDC.64 R2, c[0x0][0x390] ;  /* 0x0000e400ff027b82 */ /* 0x000e220000000a00 */
[----:B------:R-:W-:-:S04]  /*18c0*/  IMAD R21, R23, R4, R21 ;  /* 0x0000000417157224 */ /* 0x000fc800078e0215 */
[----:B0-----:R-:W-:-:S05]  /*18d0*/  IMAD.WIDE R2, R21, 0x4, R2 ;  /* 0x0000000415027825 */ /* 0x001fca00078e0202 */
[----:B------:R-:W-:Y:S01]  /*18e0*/  STG.E desc[UR8][R2.64], R33 ;  /* 0x0000002102007986 */ /* 0x000fe2000c101908 */
[----:B------:R-:W-:Y:S05]  /*18f0*/  EXIT ;  /* 0x000000000000794d */ /* 0x000fea0003800000 */
.L_x_4:
[----:B------:R-:W-:-:S00]  /*1900*/  BRA `(.L_x_4) ;  /* 0xfffffffc00fc7947 */ /* 0x000fc0000383ffff */
[----:B------:R-:W-:-:S00]  /*1910*/  NOP ;  /* 0x0000000000007918 */ /* 0x000fc00000000000 */
        /* <DEDUP_REMOVED lines=14> */
.L_x_5:


//--------------------- .nv.shared._Z14Mat_Mul_SharedPfS_S_i --------------------------
	.section	.nv.shared._Z14Mat_Mul_SharedPfS_S_i,"aw",@nobits
	.sectionflags	@""
	.align	4
.nv.shared._Z14Mat_Mul_SharedPfS_S_i:
	.zero		3072


//--------------------- .nv.shared.reserved.0     --------------------------
	.section	.nv.shared.reserved.0,"aw",@nobits
	.weak		__nv_reservedSMEM_offset_0_alias
	.size		__nv_reservedSMEM_offset_0_alias, 0, 64
	.other		__nv_reservedSMEM_offset_0_alias,@"STO_CUDA_RESERVED_SHARED STV_DEFAULT"
__nv_reservedSMEM_offset_0_alias:
	.zero		0
	.zero		64


//--------------------- .nv.constant0._Z14Mat_Mul_SharedPfS_S_i --------------------------
	.section	.nv.constant0._Z14Mat_Mul_SharedPfS_S_i,"a",@progbits
	.sectionflags	@""
	.align	4
.nv.constant0._Z14Mat_Mul_SharedPfS_S_i:
	.zero		924


//--------------------- SYMBOLS --------------------------

	.type		.nv.reservedSmem.offset0,@object
	.size		.nv.reservedSmem.offset0,0x4
	.type		.nv.reservedSmem.cap,@object
	.size		.nv.reservedSmem.cap,0x4
